//
// Generated by NVIDIA NVVM Compiler
//
// Compiler Build ID: CL-36424714
// Cuda compilation tools, release 13.0, V13.0.88
// Based on NVVM 20.0.0
//

.version 9.0
.target sm_100
.address_size 64

	// .globl	compute_forces
// _ZZ14compute_forcesE16shared_positions has been demoted
// _ZZ14compute_forcesE13shared_masses has been demoted

.visible .entry compute_forces(
	.param .u64 .ptr .align 1 compute_forces_param_0,
	.param .u64 .ptr .align 1 compute_forces_param_1,
	.param .u64 .ptr .align 1 compute_forces_param_2,
	.param .u32 compute_forces_param_3,
	.param .f32 compute_forces_param_4,
	.param .f32 compute_forces_param_5,
	.param .f32 compute_forces_param_6
)
{
	.reg .pred 	%p<31>;
	.reg .b16 	%rs<3>;
	.reg .b32 	%r<68>;
	.reg .b32 	%f<499>;
	.reg .b64 	%rd<20>;
	// demoted variable
	.shared .align 4 .b8 _ZZ14compute_forcesE16shared_positions[3072];
	// demoted variable
	.shared .align 4 .b8 _ZZ14compute_forcesE13shared_masses[1024];
	ld.param.u64 	%rd6, [compute_forces_param_0];
	ld.param.u64 	%rd5, [compute_forces_param_2];
	ld.param.u32 	%r31, [compute_forces_param_3];
	ld.param.f32 	%f110, [compute_forces_param_5];
	cvta.to.global.u64 	%rd1, %rd5;
	cvta.to.global.u64 	%rd2, %rd6;
	mov.u32 	%r32, %ctaid.x;
	mov.u32 	%r33, %ntid.x;
	mul.lo.s32 	%r1, %r32, %r33;
	mov.u32 	%r2, %tid.x;
	add.s32 	%r3, %r1, %r2;
	setp.ge.s32 	%p1, %r3, %r31;
	@%p1 bra 	$L__BB0_47;
	mul.lo.s32 	%r4, %r3, 3;
	mul.wide.s32 	%rd7, %r4, 4;
	add.s64 	%rd3, %rd2, %rd7;
	ld.global.f32 	%f1, [%rd3];
	ld.global.f32 	%f2, [%rd3+4];
	ld.global.f32 	%f3, [%rd3+8];
	setp.lt.s32 	%p2, %r31, 1;
	mov.f32 	%f445, 0f00000000;
	mov.f32 	%f446, %f445;
	mov.f32 	%f447, %f445;
	@%p2 bra 	$L__BB0_46;
	cvt.s64.s32 	%rd8, %r3;
	add.s64 	%rd9, %rd1, %rd8;
	ld.global.u8 	%rs1, [%rd9];
	cvt.rn.f32.u16 	%f114, %rs1;
	mul.f32 	%f4, %f110, %f114;
	sub.s32 	%r5, 4, %r3;
	mov.f32 	%f447, 0f00000000;
	mov.b32 	%r61, 0;
	mov.f32 	%f446, %f447;
	mov.f32 	%f445, %f447;
$L__BB0_3:
	shl.b32 	%r7, %r61, 8;
	not.b32 	%r36, %r7;
	add.s32 	%r8, %r31, %r36;
	min.u32 	%r37, %r8, 255;
	add.s32 	%r9, %r37, 1;
	add.s32 	%r10, %r7, %r2;
	setp.ge.s32 	%p3, %r10, %r31;
	@%p3 bra 	$L__BB0_5;
	ld.param.u64 	%rd19, [compute_forces_param_2];
	mul.lo.s32 	%r38, %r10, 3;
	mul.wide.s32 	%rd10, %r38, 4;
	add.s64 	%rd11, %rd2, %rd10;
	ld.global.f32 	%f115, [%rd11];
	ld.global.f32 	%f116, [%rd11+4];
	ld.global.f32 	%f117, [%rd11+8];
	mov.u32 	%r39, _ZZ14compute_forcesE16shared_positions;
	mad.lo.s32 	%r40, %r2, 12, %r39;
	st.shared.f32 	[%r40], %f115;
	st.shared.f32 	[%r40+4], %f116;
	st.shared.f32 	[%r40+8], %f117;
	cvt.s64.s32 	%rd12, %r10;
	cvta.to.global.u64 	%rd13, %rd19;
	add.s64 	%rd14, %rd13, %rd12;
	ld.global.u8 	%rs2, [%rd14];
	cvt.rn.f32.u16 	%f118, %rs2;
	shl.b32 	%r41, %r2, 2;
	mov.u32 	%r42, _ZZ14compute_forcesE13shared_masses;
	add.s32 	%r43, %r42, %r41;
	st.shared.f32 	[%r43], %f118;
$L__BB0_5:
	bar.sync 	0;
	setp.ge.s32 	%p4, %r7, %r31;
	@%p4 bra 	$L__BB0_45;
	and.b32  	%r11, %r9, 7;
	setp.lt.u32 	%p5, %r8, 7;
	mov.b32 	%r67, 0;
	@%p5 bra 	$L__BB0_25;
	and.b32  	%r67, %r9, 504;
	neg.s32 	%r66, %r67;
	sub.s32 	%r47, %r3, %r7;
	add.s32 	%r65, %r47, -3;
	add.s32 	%r64, %r5, %r7;
	mov.u32 	%r48, _ZZ14compute_forcesE16shared_positions;
	add.s32 	%r63, %r48, 48;
	mov.u32 	%r49, _ZZ14compute_forcesE13shared_masses;
	add.s32 	%r62, %r49, 16;
$L__BB0_8:
	.pragma "nounroll";
	setp.eq.s32 	%p6, %r65, -3;
	@%p6 bra 	$L__BB0_10;
	ld.shared.f32 	%f120, [%r63+-48];
	ld.shared.f32 	%f121, [%r63+-44];
	ld.shared.f32 	%f122, [%r63+-40];
	ld.shared.f32 	%f123, [%r62+-16];
	sub.f32 	%f124, %f1, %f120;
	sub.f32 	%f125, %f2, %f121;
	sub.f32 	%f126, %f3, %f122;
	mul.f32 	%f127, %f125, %f125;
	fma.rn.f32 	%f128, %f124, %f124, %f127;
	fma.rn.f32 	%f129, %f126, %f126, %f128;
	sqrt.rn.f32 	%f130, %f129;
	max.f32 	%f131, %f130, 0f38D1B717;
	mul.f32 	%f132, %f4, %f123;
	mul.f32 	%f133, %f131, %f131;
	div.rn.f32 	%f134, %f132, %f133;
	min.f32 	%f135, %f134, 0f447A0000;
	rcp.rn.f32 	%f136, %f131;
	mul.f32 	%f137, %f124, %f136;
	mul.f32 	%f138, %f125, %f136;
	mul.f32 	%f139, %f126, %f136;
	fma.rn.f32 	%f445, %f137, %f135, %f445;
	fma.rn.f32 	%f446, %f138, %f135, %f446;
	fma.rn.f32 	%f447, %f139, %f135, %f447;
$L__BB0_10:
	setp.eq.s32 	%p7, %r65, -2;
	@%p7 bra 	$L__BB0_12;
	ld.shared.f32 	%f140, [%r63+-36];
	ld.shared.f32 	%f141, [%r63+-32];
	ld.shared.f32 	%f142, [%r63+-28];
	ld.shared.f32 	%f143, [%r62+-12];
	sub.f32 	%f144, %f1, %f140;
	sub.f32 	%f145, %f2, %f141;
	sub.f32 	%f146, %f3, %f142;
	mul.f32 	%f147, %f145, %f145;
	fma.rn.f32 	%f148, %f144, %f144, %f147;
	fma.rn.f32 	%f149, %f146, %f146, %f148;
	sqrt.rn.f32 	%f150, %f149;
	max.f32 	%f151, %f150, 0f38D1B717;
	mul.f32 	%f152, %f4, %f143;
	mul.f32 	%f153, %f151, %f151;
	div.rn.f32 	%f154, %f152, %f153;
	min.f32 	%f155, %f154, 0f447A0000;
	rcp.rn.f32 	%f156, %f151;
	mul.f32 	%f157, %f144, %f156;
	mul.f32 	%f158, %f145, %f156;
	mul.f32 	%f159, %f146, %f156;
	fma.rn.f32 	%f445, %f157, %f155, %f445;
	fma.rn.f32 	%f446, %f158, %f155, %f446;
	fma.rn.f32 	%f447, %f159, %f155, %f447;
$L__BB0_12:
	setp.eq.s32 	%p8, %r65, -1;
	@%p8 bra 	$L__BB0_14;
	ld.shared.f32 	%f160, [%r63+-24];
	ld.shared.f32 	%f161, [%r63+-20];
	ld.shared.f32 	%f162, [%r63+-16];
	ld.shared.f32 	%f163, [%r62+-8];
	sub.f32 	%f164, %f1, %f160;
	sub.f32 	%f165, %f2, %f161;
	sub.f32 	%f166, %f3, %f162;
	mul.f32 	%f167, %f165, %f165;
	fma.rn.f32 	%f168, %f164, %f164, %f167;
	fma.rn.f32 	%f169, %f166, %f166, %f168;
	sqrt.rn.f32 	%f170, %f169;
	max.f32 	%f171, %f170, 0f38D1B717;
	mul.f32 	%f172, %f4, %f163;
	mul.f32 	%f173, %f171, %f171;
	div.rn.f32 	%f174, %f172, %f173;
	min.f32 	%f175, %f174, 0f447A0000;
	rcp.rn.f32 	%f176, %f171;
	mul.f32 	%f177, %f164, %f176;
	mul.f32 	%f178, %f165, %f176;
	mul.f32 	%f179, %f166, %f176;
	fma.rn.f32 	%f445, %f177, %f175, %f445;
	fma.rn.f32 	%f446, %f178, %f175, %f446;
	fma.rn.f32 	%f447, %f179, %f175, %f447;
$L__BB0_14:
	setp.eq.s32 	%p9, %r64, 1;
	@%p9 bra 	$L__BB0_16;
	ld.shared.f32 	%f180, [%r63+-12];
	ld.shared.f32 	%f181, [%r63+-8];
	ld.shared.f32 	%f182, [%r63+-4];
	ld.shared.f32 	%f183, [%r62+-4];
	sub.f32 	%f184, %f1, %f180;
	sub.f32 	%f185, %f2, %f181;
	sub.f32 	%f186, %f3, %f182;
	mul.f32 	%f187, %f185, %f185;
	fma.rn.f32 	%f188, %f184, %f184, %f187;
	fma.rn.f32 	%f189, %f186, %f186, %f188;
	sqrt.rn.f32 	%f190, %f189;
	max.f32 	%f191, %f190, 0f38D1B717;
	mul.f32 	%f192, %f4, %f183;
	mul.f32 	%f193, %f191, %f191;
	div.rn.f32 	%f194, %f192, %f193;
	min.f32 	%f195, %f194, 0f447A0000;
	rcp.rn.f32 	%f196, %f191;
	mul.f32 	%f197, %f184, %f196;
	mul.f32 	%f198, %f185, %f196;
	mul.f32 	%f199, %f186, %f196;
	fma.rn.f32 	%f445, %f197, %f195, %f445;
	fma.rn.f32 	%f446, %f198, %f195, %f446;
	fma.rn.f32 	%f447, %f199, %f195, %f447;
$L__BB0_16:
	setp.eq.s32 	%p10, %r65, 1;
	@%p10 bra 	$L__BB0_18;
	ld.shared.f32 	%f200, [%r63];
	ld.shared.f32 	%f201, [%r63+4];
	ld.shared.f32 	%f202, [%r63+8];
	ld.shared.f32 	%f203, [%r62];
	sub.f32 	%f204, %f1, %f200;
	sub.f32 	%f205, %f2, %f201;
	sub.f32 	%f206, %f3, %f202;
	mul.f32 	%f207, %f205, %f205;
	fma.rn.f32 	%f208, %f204, %f204, %f207;
	fma.rn.f32 	%f209, %f206, %f206, %f208;
	sqrt.rn.f32 	%f210, %f209;
	max.f32 	%f211, %f210, 0f38D1B717;
	mul.f32 	%f212, %f4, %f203;
	mul.f32 	%f213, %f211, %f211;
	div.rn.f32 	%f214, %f212, %f213;
	min.f32 	%f215, %f214, 0f447A0000;
	rcp.rn.f32 	%f216, %f211;
	mul.f32 	%f217, %f204, %f216;
	mul.f32 	%f218, %f205, %f216;
	mul.f32 	%f219, %f206, %f216;
	fma.rn.f32 	%f445, %f217, %f215, %f445;
	fma.rn.f32 	%f446, %f218, %f215, %f446;
	fma.rn.f32 	%f447, %f219, %f215, %f447;
$L__BB0_18:
	setp.eq.s32 	%p11, %r64, -1;
	@%p11 bra 	$L__BB0_20;
	ld.shared.f32 	%f220, [%r63+12];
	ld.shared.f32 	%f221, [%r63+16];
	ld.shared.f32 	%f222, [%r63+20];
	ld.shared.f32 	%f223, [%r62+4];
	sub.f32 	%f224, %f1, %f220;
	sub.f32 	%f225, %f2, %f221;
	sub.f32 	%f226, %f3, %f222;
	mul.f32 	%f227, %f225, %f225;
	fma.rn.f32 	%f228, %f224, %f224, %f227;
	fma.rn.f32 	%f229, %f226, %f226, %f228;
	sqrt.rn.f32 	%f230, %f229;
	max.f32 	%f231, %f230, 0f38D1B717;
	mul.f32 	%f232, %f4, %f223;
	mul.f32 	%f233, %f231, %f231;
	div.rn.f32 	%f234, %f232, %f233;
	min.f32 	%f235, %f234, 0f447A0000;
	rcp.rn.f32 	%f236, %f231;
	mul.f32 	%f237, %f224, %f236;
	mul.f32 	%f238, %f225, %f236;
	mul.f32 	%f239, %f226, %f236;
	fma.rn.f32 	%f445, %f237, %f235, %f445;
	fma.rn.f32 	%f446, %f238, %f235, %f446;
	fma.rn.f32 	%f447, %f239, %f235, %f447;
$L__BB0_20:
	setp.eq.s32 	%p12, %r64, -2;
	@%p12 bra 	$L__BB0_22;
	ld.shared.f32 	%f240, [%r63+24];
	ld.shared.f32 	%f241, [%r63+28];
	ld.shared.f32 	%f242, [%r63+32];
	ld.shared.f32 	%f243, [%r62+8];
	sub.f32 	%f244, %f1, %f240;
	sub.f32 	%f245, %f2, %f241;
	sub.f32 	%f246, %f3, %f242;
	mul.f32 	%f247, %f245, %f245;
	fma.rn.f32 	%f248, %f244, %f244, %f247;
	fma.rn.f32 	%f249, %f246, %f246, %f248;
	sqrt.rn.f32 	%f250, %f249;
	max.f32 	%f251, %f250, 0f38D1B717;
	mul.f32 	%f252, %f4, %f243;
	mul.f32 	%f253, %f251, %f251;
	div.rn.f32 	%f254, %f252, %f253;
	min.f32 	%f255, %f254, 0f447A0000;
	rcp.rn.f32 	%f256, %f251;
	mul.f32 	%f257, %f244, %f256;
	mul.f32 	%f258, %f245, %f256;
	mul.f32 	%f259, %f246, %f256;
	fma.rn.f32 	%f445, %f257, %f255, %f445;
	fma.rn.f32 	%f446, %f258, %f255, %f446;
	fma.rn.f32 	%f447, %f259, %f255, %f447;
$L__BB0_22:
	setp.eq.s32 	%p13, %r64, -3;
	@%p13 bra 	$L__BB0_24;
	ld.shared.f32 	%f260, [%r63+36];
	ld.shared.f32 	%f261, [%r63+40];
	ld.shared.f32 	%f262, [%r63+44];
	ld.shared.f32 	%f263, [%r62+12];
	sub.f32 	%f264, %f1, %f260;
	sub.f32 	%f265, %f2, %f261;
	sub.f32 	%f266, %f3, %f262;
	mul.f32 	%f267, %f265, %f265;
	fma.rn.f32 	%f268, %f264, %f264, %f267;
	fma.rn.f32 	%f269, %f266, %f266, %f268;
	sqrt.rn.f32 	%f270, %f269;
	max.f32 	%f271, %f270, 0f38D1B717;
	mul.f32 	%f272, %f4, %f263;
	mul.f32 	%f273, %f271, %f271;
	div.rn.f32 	%f274, %f272, %f273;
	min.f32 	%f275, %f274, 0f447A0000;
	rcp.rn.f32 	%f276, %f271;
	mul.f32 	%f277, %f264, %f276;
	mul.f32 	%f278, %f265, %f276;
	mul.f32 	%f279, %f266, %f276;
	fma.rn.f32 	%f445, %f277, %f275, %f445;
	fma.rn.f32 	%f446, %f278, %f275, %f446;
	fma.rn.f32 	%f447, %f279, %f275, %f447;
$L__BB0_24:
	add.s32 	%r66, %r66, 8;
	add.s32 	%r65, %r65, -8;
	add.s32 	%r64, %r64, 8;
	add.s32 	%r63, %r63, 96;
	add.s32 	%r62, %r62, 32;
	setp.ne.s32 	%p14, %r66, 0;
	@%p14 bra 	$L__BB0_8;
$L__BB0_25:
	setp.eq.s32 	%p15, %r11, 0;
	@%p15 bra 	$L__BB0_45;
	add.s32 	%r27, %r67, %r7;
	setp.eq.s32 	%p16, %r27, %r3;
	mov.u32 	%r50, _ZZ14compute_forcesE16shared_positions;
	mad.lo.s32 	%r28, %r67, 12, %r50;
	shl.b32 	%r51, %r67, 2;
	mov.u32 	%r52, _ZZ14compute_forcesE13shared_masses;
	add.s32 	%r29, %r52, %r51;
	@%p16 bra 	$L__BB0_28;
	ld.shared.f32 	%f280, [%r28];
	ld.shared.f32 	%f281, [%r28+4];
	ld.shared.f32 	%f282, [%r28+8];
	ld.shared.f32 	%f283, [%r29];
	sub.f32 	%f284, %f1, %f280;
	sub.f32 	%f285, %f2, %f281;
	sub.f32 	%f286, %f3, %f282;
	mul.f32 	%f287, %f285, %f285;
	fma.rn.f32 	%f288, %f284, %f284, %f287;
	fma.rn.f32 	%f289, %f286, %f286, %f288;
	sqrt.rn.f32 	%f290, %f289;
	max.f32 	%f291, %f290, 0f38D1B717;
	mul.f32 	%f292, %f4, %f283;
	mul.f32 	%f293, %f291, %f291;
	div.rn.f32 	%f294, %f292, %f293;
	min.f32 	%f295, %f294, 0f447A0000;
	rcp.rn.f32 	%f296, %f291;
	mul.f32 	%f297, %f284, %f296;
	mul.f32 	%f298, %f285, %f296;
	mul.f32 	%f299, %f286, %f296;
	fma.rn.f32 	%f445, %f297, %f295, %f445;
	fma.rn.f32 	%f446, %f298, %f295, %f446;
	fma.rn.f32 	%f447, %f299, %f295, %f447;
$L__BB0_28:
	setp.eq.s32 	%p17, %r11, 1;
	@%p17 bra 	$L__BB0_45;
	add.s32 	%r53, %r27, 1;
	setp.eq.s32 	%p18, %r53, %r3;
	@%p18 bra 	$L__BB0_31;
	ld.shared.f32 	%f300, [%r28+12];
	ld.shared.f32 	%f301, [%r28+16];
	ld.shared.f32 	%f302, [%r28+20];
	ld.shared.f32 	%f303, [%r29+4];
	sub.f32 	%f304, %f1, %f300;
	sub.f32 	%f305, %f2, %f301;
	sub.f32 	%f306, %f3, %f302;
	mul.f32 	%f307, %f305, %f305;
	fma.rn.f32 	%f308, %f304, %f304, %f307;
	fma.rn.f32 	%f309, %f306, %f306, %f308;
	sqrt.rn.f32 	%f310, %f309;
	max.f32 	%f311, %f310, 0f38D1B717;
	mul.f32 	%f312, %f4, %f303;
	mul.f32 	%f313, %f311, %f311;
	div.rn.f32 	%f314, %f312, %f313;
	min.f32 	%f315, %f314, 0f447A0000;
	rcp.rn.f32 	%f316, %f311;
	mul.f32 	%f317, %f304, %f316;
	mul.f32 	%f318, %f305, %f316;
	mul.f32 	%f319, %f306, %f316;
	fma.rn.f32 	%f445, %f317, %f315, %f445;
	fma.rn.f32 	%f446, %f318, %f315, %f446;
	fma.rn.f32 	%f447, %f319, %f315, %f447;
$L__BB0_31:
	setp.eq.s32 	%p19, %r11, 2;
	@%p19 bra 	$L__BB0_45;
	add.s32 	%r54, %r27, 2;
	setp.eq.s32 	%p20, %r54, %r3;
	@%p20 bra 	$L__BB0_34;
	ld.shared.f32 	%f320, [%r28+24];
	ld.shared.f32 	%f321, [%r28+28];
	ld.shared.f32 	%f322, [%r28+32];
	ld.shared.f32 	%f323, [%r29+8];
	sub.f32 	%f324, %f1, %f320;
	sub.f32 	%f325, %f2, %f321;
	sub.f32 	%f326, %f3, %f322;
	mul.f32 	%f327, %f325, %f325;
	fma.rn.f32 	%f328, %f324, %f324, %f327;
	fma.rn.f32 	%f329, %f326, %f326, %f328;
	sqrt.rn.f32 	%f330, %f329;
	max.f32 	%f331, %f330, 0f38D1B717;
	mul.f32 	%f332, %f4, %f323;
	mul.f32 	%f333, %f331, %f331;
	div.rn.f32 	%f334, %f332, %f333;
	min.f32 	%f335, %f334, 0f447A0000;
	rcp.rn.f32 	%f336, %f331;
	mul.f32 	%f337, %f324, %f336;
	mul.f32 	%f338, %f325, %f336;
	mul.f32 	%f339, %f326, %f336;
	fma.rn.f32 	%f445, %f337, %f335, %f445;
	fma.rn.f32 	%f446, %f338, %f335, %f446;
	fma.rn.f32 	%f447, %f339, %f335, %f447;
$L__BB0_34:
	setp.eq.s32 	%p21, %r11, 3;
	@%p21 bra 	$L__BB0_45;
	add.s32 	%r55, %r27, 3;
	setp.eq.s32 	%p22, %r55, %r3;
	@%p22 bra 	$L__BB0_37;
	ld.shared.f32 	%f340, [%r28+36];
	ld.shared.f32 	%f341, [%r28+40];
	ld.shared.f32 	%f342, [%r28+44];
	ld.shared.f32 	%f343, [%r29+12];
	sub.f32 	%f344, %f1, %f340;
	sub.f32 	%f345, %f2, %f341;
	sub.f32 	%f346, %f3, %f342;
	mul.f32 	%f347, %f345, %f345;
	fma.rn.f32 	%f348, %f344, %f344, %f347;
	fma.rn.f32 	%f349, %f346, %f346, %f348;
	sqrt.rn.f32 	%f350, %f349;
	max.f32 	%f351, %f350, 0f38D1B717;
	mul.f32 	%f352, %f4, %f343;
	mul.f32 	%f353, %f351, %f351;
	div.rn.f32 	%f354, %f352, %f353;
	min.f32 	%f355, %f354, 0f447A0000;
	rcp.rn.f32 	%f356, %f351;
	mul.f32 	%f357, %f344, %f356;
	mul.f32 	%f358, %f345, %f356;
	mul.f32 	%f359, %f346, %f356;
	fma.rn.f32 	%f445, %f357, %f355, %f445;
	fma.rn.f32 	%f446, %f358, %f355, %f446;
	fma.rn.f32 	%f447, %f359, %f355, %f447;
$L__BB0_37:
	setp.eq.s32 	%p23, %r11, 4;
	@%p23 bra 	$L__BB0_45;
	add.s32 	%r56, %r27, 4;
	setp.eq.s32 	%p24, %r56, %r3;
	@%p24 bra 	$L__BB0_40;
	ld.shared.f32 	%f360, [%r28+48];
	ld.shared.f32 	%f361, [%r28+52];
	ld.shared.f32 	%f362, [%r28+56];
	ld.shared.f32 	%f363, [%r29+16];
	sub.f32 	%f364, %f1, %f360;
	sub.f32 	%f365, %f2, %f361;
	sub.f32 	%f366, %f3, %f362;
	mul.f32 	%f367, %f365, %f365;
	fma.rn.f32 	%f368, %f364, %f364, %f367;
	fma.rn.f32 	%f369, %f366, %f366, %f368;
	sqrt.rn.f32 	%f370, %f369;
	max.f32 	%f371, %f370, 0f38D1B717;
	mul.f32 	%f372, %f4, %f363;
	mul.f32 	%f373, %f371, %f371;
	div.rn.f32 	%f374, %f372, %f373;
	min.f32 	%f375, %f374, 0f447A0000;
	rcp.rn.f32 	%f376, %f371;
	mul.f32 	%f377, %f364, %f376;
	mul.f32 	%f378, %f365, %f376;
	mul.f32 	%f379, %f366, %f376;
	fma.rn.f32 	%f445, %f377, %f375, %f445;
	fma.rn.f32 	%f446, %f378, %f375, %f446;
	fma.rn.f32 	%f447, %f379, %f375, %f447;
$L__BB0_40:
	setp.eq.s32 	%p25, %r11, 5;
	@%p25 bra 	$L__BB0_45;
	add.s32 	%r57, %r27, 5;
	setp.eq.s32 	%p26, %r57, %r3;
	@%p26 bra 	$L__BB0_43;
	ld.shared.f32 	%f380, [%r28+60];
	ld.shared.f32 	%f381, [%r28+64];
	ld.shared.f32 	%f382, [%r28+68];
	ld.shared.f32 	%f383, [%r29+20];
	sub.f32 	%f384, %f1, %f380;
	sub.f32 	%f385, %f2, %f381;
	sub.f32 	%f386, %f3, %f382;
	mul.f32 	%f387, %f385, %f385;
	fma.rn.f32 	%f388, %f384, %f384, %f387;
	fma.rn.f32 	%f389, %f386, %f386, %f388;
	sqrt.rn.f32 	%f390, %f389;
	max.f32 	%f391, %f390, 0f38D1B717;
	mul.f32 	%f392, %f4, %f383;
	mul.f32 	%f393, %f391, %f391;
	div.rn.f32 	%f394, %f392, %f393;
	min.f32 	%f395, %f394, 0f447A0000;
	rcp.rn.f32 	%f396, %f391;
	mul.f32 	%f397, %f384, %f396;
	mul.f32 	%f398, %f385, %f396;
	mul.f32 	%f399, %f386, %f396;
	fma.rn.f32 	%f445, %f397, %f395, %f445;
	fma.rn.f32 	%f446, %f398, %f395, %f446;
	fma.rn.f32 	%f447, %f399, %f395, %f447;
$L__BB0_43:
	setp.eq.s32 	%p27, %r11, 6;
	add.s32 	%r58, %r27, 6;
	setp.eq.s32 	%p28, %r58, %r3;
	or.pred  	%p29, %p27, %p28;
	@%p29 bra 	$L__BB0_45;
	ld.shared.f32 	%f400, [%r28+72];
	ld.shared.f32 	%f401, [%r28+76];
	ld.shared.f32 	%f402, [%r28+80];
	ld.shared.f32 	%f403, [%r29+24];
	sub.f32 	%f404, %f1, %f400;
	sub.f32 	%f405, %f2, %f401;
	sub.f32 	%f406, %f3, %f402;
	mul.f32 	%f407, %f405, %f405;
	fma.rn.f32 	%f408, %f404, %f404, %f407;
	fma.rn.f32 	%f409, %f406, %f406, %f408;
	sqrt.rn.f32 	%f410, %f409;
	max.f32 	%f411, %f410, 0f38D1B717;
	mul.f32 	%f412, %f4, %f403;
	mul.f32 	%f413, %f411, %f411;
	div.rn.f32 	%f414, %f412, %f413;
	min.f32 	%f415, %f414, 0f447A0000;
	rcp.rn.f32 	%f416, %f411;
	mul.f32 	%f417, %f404, %f416;
	mul.f32 	%f418, %f405, %f416;
	mul.f32 	%f419, %f406, %f416;
	fma.rn.f32 	%f445, %f417, %f415, %f445;
	fma.rn.f32 	%f446, %f418, %f415, %f446;
	fma.rn.f32 	%f447, %f419, %f415, %f447;
$L__BB0_45:
	bar.sync 	0;
	add.s32 	%r61, %r61, 1;
	add.s32 	%r59, %r31, 255;
	shr.u32 	%r60, %r59, 8;
	setp.ne.s32 	%p30, %r61, %r60;
	@%p30 bra 	$L__BB0_3;
$L__BB0_46:
	ld.param.f32 	%f438, [compute_forces_param_6];
	ld.param.u64 	%rd18, [compute_forces_param_1];
	cvta.to.global.u64 	%rd15, %rd18;
	mul.wide.s32 	%rd16, %r4, 4;
	add.s64 	%rd17, %rd15, %rd16;
	ld.global.f32 	%f420, [%rd17];
	ld.global.f32 	%f421, [%rd17+4];
	ld.global.f32 	%f422, [%rd17+8];
	add.f32 	%f423, %f445, %f420;
	mul.f32 	%f424, %f438, %f423;
	max.f32 	%f425, %f424, 0fC2480000;
	min.f32 	%f426, %f425, 0f42480000;
	add.f32 	%f427, %f446, %f421;
	mul.f32 	%f428, %f438, %f427;
	max.f32 	%f429, %f428, 0fC2480000;
	min.f32 	%f430, %f429, 0f42480000;
	add.f32 	%f431, %f447, %f422;
	mul.f32 	%f432, %f438, %f431;
	max.f32 	%f433, %f432, 0fC2480000;
	min.f32 	%f434, %f433, 0f42480000;
	add.f32 	%f435, %f1, %f426;
	add.f32 	%f436, %f2, %f430;
	add.f32 	%f437, %f3, %f434;
	st.global.f32 	[%rd3], %f435;
	st.global.f32 	[%rd3+4], %f436;
	st.global.f32 	[%rd3+8], %f437;
	st.global.f32 	[%rd17], %f426;
	st.global.f32 	[%rd17+4], %f430;
	st.global.f32 	[%rd17+8], %f434;
$L__BB0_47:
	ret;

}


// ===== COMPILED SASS (sm_100) =====

	.target	sm_100

	.elftype	@"ET_EXEC"


//--------------------- .note.nv.tkinfo           --------------------------
	.section	.note.nv.tkinfo,"",@"SHT_NOTE"
	.sectionflags	@"SHF_NOTE_NV_TKINFO"
	.tkinfo
        /*0018*/ 	.word	0x00000002
        /*0030*/ 	.string	""
        /*0030*/ 	.string	"ptxas"
        /*0030*/ 	.string	"Cuda compilation tools, release 13.0, V13.0.88"
        /*0030*/ 	.string	"Build cuda_13.0.r13.0/compiler.36424714_0"
        /*0030*/ 	.string	"-arch sm_100 -m 64 "



//--------------------- .note.nv.cuinfo           --------------------------
	.section	.note.nv.cuinfo,"",@"SHT_NOTE"
	.sectionflags	@"SHF_NOTE_NV_CUINFO"
        /*0018*/ 	.short	0x0002
        /*001a*/ 	.short	0x0064
        /*001c*/ 	.short	0x0082
	.zero		2


//--------------------- .nv.info                  --------------------------
	.section	.nv.info,"",@"SHT_CUDA_INFO"
	.align	4


	//----- nvinfo : EIATTR_REGCOUNT
	.align		4
        /*0000*/ 	.byte	0x04, 0x2f
        /*0002*/ 	.short	(.L_1 - .L_0)
	.align		4
.L_0:
        /*0004*/ 	.word	index@(compute_forces)
        /*0008*/ 	.word	0x00000020


	//----- nvinfo : EIATTR_FRAME_SIZE
	.align		4
.L_1:
        /*000c*/ 	.byte	0x04, 0x11
        /*000e*/ 	.short	(.L_3 - .L_2)
	.align		4
.L_2:
        /*0010*/ 	.word	index@($__internal_2_$__cuda_sm3x_div_rn_noftz_f32_slowpath)
        /*0014*/ 	.word	0x00000000


	//----- nvinfo : EIATTR_FRAME_SIZE
	.align		4
.L_3:
        /*0018*/ 	.byte	0x04, 0x11
        /*001a*/ 	.short	(.L_5 - .L_4)
	.align		4
.L_4:
        /*001c*/ 	.word	index@($__internal_1_$__cuda_sm20_sqrt_rn_f32_slowpath)
        /*0020*/ 	.word	0x00000000


	//----- nvinfo : EIATTR_FRAME_SIZE
	.align		4
.L_5:
        /*0024*/ 	.byte	0x04, 0x11
        /*0026*/ 	.short	(.L_7 - .L_6)
	.align		4
.L_6:
        /*0028*/ 	.word	index@($__internal_0_$__cuda_sm20_rcp_rn_f32_slowpath)
        /*002c*/ 	.word	0x00000000


	//----- nvinfo : EIATTR_FRAME_SIZE
	.align		4
.L_7:
        /*0030*/ 	.byte	0x04, 0x11
        /*0032*/ 	.short	(.L_9 - .L_8)
	.align		4
.L_8:
        /*0034*/ 	.word	index@(compute_forces)
        /*0038*/ 	.word	0x00000000


	//----- nvinfo : EIATTR_MIN_STACK_SIZE
	.align		4
.L_9:
        /*003c*/ 	.byte	0x04, 0x12
        /*003e*/ 	.short	(.L_11 - .L_10)
	.align		4
.L_10:
        /*0040*/ 	.word	index@(compute_forces)
        /*0044*/ 	.word	0x00000000
.L_11:


//--------------------- .nv.compat                --------------------------
	.section	.nv.compat,"",@"SHT_CUDA_COMPAT_INFO"
	.align	4
        /*0000*/ 	.byte	0x02, 0x09, 0x00, 0x00, 0x02, 0x02, 0x01, 0x00, 0x02, 0x05, 0x05, 0x00, 0x03, 0x07, 0x01, 0x01
        /*0010*/ 	.byte	0x02, 0x03, 0x00, 0x00, 0x02, 0x06, 0x01, 0x00, 0x04, 0x0b, 0x08, 0x00, 0x01, 0x00, 0x00, 0x00
        /*0020*/ 	.byte	0x00, 0x00, 0x00, 0x00


//--------------------- .nv.info.compute_forces   --------------------------
	.section	.nv.info.compute_forces,"",@"SHT_CUDA_INFO"
	.sectionflags	@""
	.align	4


	//----- nvinfo : EIATTR_CUDA_API_VERSION
	.align		4
        /*0000*/ 	.byte	0x04, 0x37
        /*0002*/ 	.short	(.L_13 - .L_12)
.L_12:
        /*0004*/ 	.word	0x00000082


	//----- nvinfo : EIATTR_KPARAM_INFO
	.align		4
.L_13:
        /*0008*/ 	.byte	0x04, 0x17
        /*000a*/ 	.short	(.L_15 - .L_14)
.L_14:
        /*000c*/ 	.word	0x00000000
        /*0010*/ 	.short	0x0006
        /*0012*/ 	.short	0x0024
        /*0014*/ 	.byte	0x00, 0xf0, 0x11, 0x00


	//----- nvinfo : EIATTR_KPARAM_INFO
	.align		4
.L_15:
        /*0018*/ 	.byte	0x04, 0x17
        /*001a*/ 	.short	(.L_17 - .L_16)
.L_16:
        /*001c*/ 	.word	0x00000000
        /*0020*/ 	.short	0x0005
        /*0022*/ 	.short	0x0020
        /*0024*/ 	.byte	0x00, 0xf0, 0x11, 0x00


	//----- nvinfo : EIATTR_KPARAM_INFO
	.align		4
.L_17:
        /*0028*/ 	.byte	0x04, 0x17
        /*002a*/ 	.short	(.L_19 - .L_18)
.L_18:
        /*002c*/ 	.word	0x00000000
        /*0030*/ 	.short	0x0004
        /*0032*/ 	.short	0x001c
        /*0034*/ 	.byte	0x00, 0xf0, 0x11, 0x00


	//----- nvinfo : EIATTR_KPARAM_INFO
	.align		4
.L_19:
        /*0038*/ 	.byte	0x04, 0x17
        /*003a*/ 	.short	(.L_21 - .L_20)
.L_20:
        /*003c*/ 	.word	0x00000000
        /*0040*/ 	.short	0x0003
        /*0042*/ 	.short	0x0018
        /*0044*/ 	.byte	0x00, 0xf0, 0x11, 0x00


	//----- nvinfo : EIATTR_KPARAM_INFO
	.align		4
.L_21:
        /*0048*/ 	.byte	0x04, 0x17
        /*004a*/ 	.short	(.L_23 - .L_22)
.L_22:
        /*004c*/ 	.word	0x00000000
        /*0050*/ 	.short	0x0002
        /*0052*/ 	.short	0x0010
        /*0054*/ 	.byte	0x00, 0xf5, 0x21, 0x00


	//----- nvinfo : EIATTR_KPARAM_INFO
	.align		4
.L_23:
        /*0058*/ 	.byte	0x04, 0x17
        /*005a*/ 	.short	(.L_25 - .L_24)
.L_24:
        /*005c*/ 	.word	0x00000000
        /*0060*/ 	.short	0x0001
        /*0062*/ 	.short	0x0008
        /*0064*/ 	.byte	0x00, 0xf5, 0x21, 0x00


	//----- nvinfo : EIATTR_KPARAM_INFO
	.align		4
.L_25:
        /*0068*/ 	.byte	0x04, 0x17
        /*006a*/ 	.short	(.L_27 - .L_26)
.L_26:
        /*006c*/ 	.word	0x00000000
        /*0070*/ 	.short	0x0000
        /*0072*/ 	.short	0x0000
        /*0074*/ 	.byte	0x00, 0xf5, 0x21, 0x00


	//----- nvinfo : EIATTR_SPARSE_MMA_MASK
	.align		4
.L_27:
        /*0078*/ 	.byte	0x03, 0x50
        /*007a*/ 	.short	0x0000


	//----- nvinfo : EIATTR_MAXREG_COUNT
	.align		4
        /*007c*/ 	.byte	0x03, 0x1b
        /*007e*/ 	.short	0x00ff


	//----- nvinfo : EIATTR_NUM_BARRIERS
	.align		4
        /*0080*/ 	.byte	0x02, 0x4c
        /*0082*/ 	.byte	0x01
	.zero		1


	//----- nvinfo : EIATTR_MERCURY_ISA_VERSION
	.align		4
        /*0084*/ 	.byte	0x03, 0x5f
        /*0086*/ 	.short	0x0101


	//----- nvinfo : EIATTR_UNUSED_LOAD_BYTE_OFFSET
	.align		4
        /*0088*/ 	.byte	0x04, 0x44
        /*008a*/ 	.short	(.L_29 - .L_28)


	//   ....[0]....
.L_28:
        /*008c*/ 	.word	0x00000580
        /*0090*/ 	.word	0x00000fff


	//   ....[1]....
        /*0094*/ 	.word	0x00001140
        /*0098*/ 	.word	0x0000fff0


	//   ....[2]....
        /*009c*/ 	.word	0x00001520
        /*00a0*/ 	.word	0x00000fff


	//   ....[3]....
        /*00a4*/ 	.word	0x000020e0
        /*00a8*/ 	.word	0x0000fff0


	//   ....[4]....
        /*00ac*/ 	.word	0x000025b0
        /*00b0*/ 	.word	0x00000fff


	//   ....[5]....
        /*00b4*/ 	.word	0x00003200
        /*00b8*/ 	.word	0x0000fff0


	//   ....[6]....
        /*00bc*/ 	.word	0x00003610
        /*00c0*/ 	.word	0x00000fff


	//----- nvinfo : EIATTR_VRC_CTA_INIT_COUNT
	.align		4
.L_29:
        /*00c4*/ 	.byte	0x02, 0x4a
	.zero		1
	.zero		1


	//----- nvinfo : EIATTR_EXIT_INSTR_OFFSETS
	.align		4
        /*00c8*/ 	.byte	0x04, 0x1c
        /*00ca*/ 	.short	(.L_31 - .L_30)


	//   ....[0]....
.L_30:
        /*00cc*/ 	.word	0x00000070


	//   ....[1]....
        /*00d0*/ 	.word	0x00004420


	//----- nvinfo : EIATTR_CRS_STACK_SIZE
	.align		4
.L_31:
        /*00d4*/ 	.byte	0x04, 0x1e
        /*00d6*/ 	.short	(.L_33 - .L_32)
.L_32:
        /*00d8*/ 	.word	0x00000000


	//----- nvinfo : EIATTR_CBANK_PARAM_SIZE
	.align		4
.L_33:
        /*00dc*/ 	.byte	0x03, 0x19
        /*00de*/ 	.short	0x0028


	//----- nvinfo : EIATTR_PARAM_CBANK
	.align		4
        /*00e0*/ 	.byte	0x04, 0x0a
        /*00e2*/ 	.short	(.L_35 - .L_34)
	.align		4
.L_34:
        /*00e4*/ 	.word	index@(.nv.constant0.compute_forces)
        /*00e8*/ 	.short	0x0380
        /*00ea*/ 	.short	0x0028


	//----- nvinfo : EIATTR_SW_WAR
	.align		4
.L_35:
        /*00ec*/ 	.byte	0x04, 0x36
        /*00ee*/ 	.short	(.L_37 - .L_36)
.L_36:
        /*00f0*/ 	.word	0x00000008
.L_37:


//--------------------- .nv.callgraph             --------------------------
	.section	.nv.callgraph,"",@"SHT_CUDA_CALLGRAPH"
	.align	4
	.sectionentsize	8
	.align		4
        /*0000*/ 	.word	0x00000000
	.align		4
        /*0004*/ 	.word	0xffffffff
	.align		4
        /*0008*/ 	.word	0x00000000
	.align		4
        /*000c*/ 	.word	0xfffffffe
	.align		4
        /*0010*/ 	.word	0x00000000
	.align		4
        /*0014*/ 	.word	0xfffffffd
	.align		4
        /*0018*/ 	.word	0x00000000
	.align		4
        /*001c*/ 	.word	0xfffffffc


//--------------------- .text.compute_forces      --------------------------
	.section	.text.compute_forces,"ax",@progbits
	.align	128
        .global         compute_forces
        .type           compute_forces,@function
        .size           compute_forces,(.L_x_175 - compute_forces)
        .other          compute_forces,@"STO_CUDA_ENTRY STV_DEFAULT"
compute_forces:
.text.compute_forces:
[----:B------:R-:W-:Y:S01]  /*0000*/  LDC R1, c[0x0][0x37c] ;  /* 0x0000df00ff017b82 */ /* 0x000fe20000000800 */
[----:B------:R-:W0:Y:S07]  /*0010*/  S2R R0, SR_TID.X ;  /* 0x0000000000007919 */ /* 0x000e2e0000002100 */
[----:B------:R-:W0:Y:S01]  /*0020*/  S2UR UR4, SR_CTAID.X ;  /* 0x00000000000479c3 */ /* 0x000e220000002500 */
[----:B------:R-:W1:Y:S07]  /*0030*/  LDCU UR5, c[0x0][0x398] ;  /* 0x00007300ff0577ac */ /* 0x000e6e0008000800 */
[----:B------:R-:W0:Y:S02]  /*0040*/  LDC R15, c[0x0][0x360] ;  /* 0x0000d800ff0f7b82 */ /* 0x000e240000000800 */
[----:B0-----:R-:W-:-:S05]  /*0050*/  IMAD R15, R15, UR4, R0 ;  /* 0x000000040f0f7c24 */ /* 0x001fca000f8e0200 */
[----:B-1----:R-:W-:-:S13]  /*0060*/  ISETP.GE.AND P0, PT, R15, UR5, PT ;  /* 0x000000050f007c0c */ /* 0x002fda000bf06270 */
[----:B------:R-:W-:Y:S05]  /*0070*/  @P0 EXIT ;  /* 0x000000000000094d */ /* 0x000fea0003800000 */
[----:B------:R-:W0:Y:S01]  /*0080*/  LDC.64 R18, c[0x0][0x380] ;  /* 0x0000e000ff127b82 */ /* 0x000e220000000a00 */
[----:B------:R-:W1:Y:S01]  /*0090*/  LDCU.64 UR12, c[0x0][0x358] ;  /* 0x00006b00ff0c77ac */ /* 0x000e620008000a00 */
[----:B------:R-:W-:-:S05]  /*00a0*/  LEA R13, R15, R15, 0x1 ;  /* 0x0000000f0f0d7211 */ /* 0x000fca00078e08ff */
[----:B0-----:R-:W-:-:S05]  /*00b0*/  IMAD.WIDE R18, R13, 0x4, R18 ;  /* 0x000000040d127825 */ /* 0x001fca00078e0212 */
[----:B-1----:R0:W5:Y:S04]  /*00c0*/  LDG.E R7, desc[UR12][R18.64] ;  /* 0x0000000c12077981 */ /* 0x002168000c1e1900 */
[----:B------:R0:W5:Y:S04]  /*00d0*/  LDG.E R14, desc[UR12][R18.64+0x4] ;  /* 0x0000040c120e7981 */ /* 0x000168000c1e1900 */
[----:B------:R0:W5:Y:S01]  /*00e0*/  LDG.E R12, desc[UR12][R18.64+0x8] ;  /* 0x0000080c120c7981 */ /* 0x000162000c1e1900 */
[----:B------:R-:W-:Y:S01]  /*00f0*/  UISETP.GE.AND UP0, UPT, UR5, 0x1, UPT ;  /* 0x000000010500788c */ /* 0x000fe2000bf06270 */
[----:B------:R-:W-:Y:S01]  /*0100*/  HFMA2 R6, -RZ, RZ, 0, 0 ;  /* 0x00000000ff067431 */ /* 0x000fe200000001ff */
[----:B------:R-:W-:-:S07]  /*0110*/  CS2R R2, SRZ ;  /* 0x0000000000027805 */ /* 0x000fce000001ff00 */
[----:B0-----:R-:W-:Y:S05]  /*0120*/  BRA.U !UP0, `(.L_x_0) ;  /* 0x0000004108507547 */ /* 0x001fea000b800000 */
[----:B------:R-:W0:Y:S02]  /*0130*/  LDCU.64 UR4, c[0x0][0x390] ;  /* 0x00007200ff0477ac */ /* 0x000e240008000a00 */
[C---:B0-----:R-:W-:Y:S01]  /*0140*/  IADD3 R8, P0, PT, R15.reuse, UR4, RZ ;  /* 0x000000040f087c10 */ /* 0x041fe2000ff1e0ff */
[----:B------:R-:W0:Y:S03]  /*0150*/  LDCU UR4, c[0x0][0x3a0] ;  /* 0x00007400ff0477ac */ /* 0x000e260008000800 */
[----:B------:R-:W-:-:S05]  /*0160*/  LEA.HI.X.SX32 R9, R15, UR5, 0x1, P0 ;  /* 0x000000050f097c11 */ /* 0x000fca00080f0eff */
[----:B------:R-:W2:Y:S01]  /*0170*/  LDG.E.U8 R8, desc[UR12][R8.64] ;  /* 0x0000000c08087981 */ /* 0x000ea2000c1e1100 */
[----:B------:R-:W-:Y:S02]  /*0180*/  IADD3 R4, PT, PT, -R15, 0x4, RZ ;  /* 0x000000040f047810 */ /* 0x000fe40007ffe1ff */
[----:B------:R-:W-:Y:S02]  /*0190*/  CS2R R2, SRZ ;  /* 0x0000000000027805 */ /* 0x000fe4000001ff00 */
[----:B------:R-:W-:Y:S02]  /*01a0*/  MOV R6, RZ ;  /* 0x000000ff00067202 */ /* 0x000fe40000000f00 */
[----:B--2---:R-:W-:-:S05]  /*01b0*/  I2FP.F32.U32 R5, R8 ;  /* 0x0000000800057245 */ /* 0x004fca0000201000 */
[----:B0-----:R-:W-:Y:S01]  /*01c0*/  FMUL R5, R5, UR4 ;  /* 0x0000000405057c20 */ /* 0x001fe20008400000 */
[----:B------:R-:W-:-:S06]  /*01d0*/  UMOV UR4, URZ ;  /* 0x000000ff00047c82 */ /* 0x000fcc0008000000 */
.L_x_155:
[----:B0-----:R-:W0:Y:S01]  /*01e0*/  LDCU UR9, c[0x0][0x398] ;  /* 0x00007300ff0977ac */ /* 0x001e220008000800 */
[----:B------:R-:W-:Y:S01]  /*01f0*/  BSSY.RECONVERGENT B0, `(.L_x_1) ;  /* 0x0000020000007945 */ /* 0x000fe20003800200 */
[----:B------:R-:W-:-:S04]  /*0200*/  USHF.L.U32 UR8, UR4, 0x8, URZ ;  /* 0x0000000804087899 */ /* 0x000fc800080006ff */
[----:B------:R-:W-:Y:S02]  /*0210*/  ULOP3.LUT UR5, URZ, UR8, URZ, 0x33, !UPT ;  /* 0x00000008ff057292 */ /* 0x000fe4000f8e33ff */
[----:B------:R-:W-:Y:S02]  /*0220*/  IADD3 R9, PT, PT, R0, UR8, RZ ;  /* 0x0000000800097c10 */ /* 0x000fe4000fffe0ff */
[----:B0-----:R-:W-:Y:S02]  /*0230*/  UIADD3 UR6, UPT, UPT, UR5, UR9, URZ ;  /* 0x0000000905067290 */ /* 0x001fe4000fffe0ff */
[----:B------:R-:W-:Y:S02]  /*0240*/  ISETP.GE.AND P0, PT, R9, UR9, PT ;  /* 0x0000000909007c0c */ /* 0x000fe4000bf06270 */
[----:B------:R-:W-:-:S04]  /*0250*/  UISETP.LT.U32.AND UP0, UPT, UR6, 0xff, UPT ;  /* 0x000000ff0600788c */ /* 0x000fc8000bf01070 */
[----:B------:R-:W-:-:S04]  /*0260*/  USEL UR5, UR6, 0xff, UP0 ;  /* 0x000000ff06057887 */ /* 0x000fc80008000000 */
[----:B------:R-:W-:-:S03]  /*0270*/  UIADD3 UR7, UPT, UPT, UR5, 0x1, URZ ;  /* 0x0000000105077890 */ /* 0x000fc6000fffe0ff */
[----:B------:R-:W-:Y:S09]  /*0280*/  @P0 BRA `(.L_x_2) ;  /* 0x0000000000580947 */ /* 0x000ff20003800000 */
[----:B------:R-:W0:Y:S01]  /*0290*/  LDCU.64 UR10, c[0x0][0x390] ;  /* 0x00007200ff0a77ac */ /* 0x000e220008000a00 */
[----:B------:R-:W1:Y:S01]  /*02a0*/  LDC.64 R10, c[0x0][0x380] ;  /* 0x0000e000ff0a7b82 */ /* 0x000e620000000a00 */
[C---:B------:R-:W-:Y:S02]  /*02b0*/  LEA R17, R9.reuse, R9, 0x1 ;  /* 0x0000000909117211 */ /* 0x040fe400078e08ff */
[----:B0-----:R-:W-:-:S04]  /*02c0*/  IADD3 R8, P0, PT, R9, UR10, RZ ;  /* 0x0000000a09087c10 */ /* 0x001fc8000ff1e0ff */
[----:B------:R-:W-:Y:S01]  /*02d0*/  LEA.HI.X.SX32 R9, R9, UR11, 0x1, P0 ;  /* 0x0000000b09097c11 */ /* 0x000fe200080f0eff */
[----:B-1----:R-:W-:-:S04]  /*02e0*/  IMAD.WIDE R10, R17, 0x4, R10 ;  /* 0x00000004110a7825 */ /* 0x002fc800078e020a */
[----:B------:R-:W2:Y:S04]  /*02f0*/  LDG.E.U8 R8, desc[UR12][R8.64] ;  /* 0x0000000c08087981 */ /* 0x000ea8000c1e1100 */
[----:B------:R-:W3:Y:S04]  /*0300*/  LDG.E R16, desc[UR12][R10.64] ;  /* 0x0000000c0a107981 */ /* 0x000ee8000c1e1900 */
[----:B------:R-:W4:Y:S04]  /*0310*/  LDG.E R17, desc[UR12][R10.64+0x4] ;  /* 0x0000040c0a117981 */ /* 0x000f28000c1e1900 */
[----:B------:R-:W4:Y:S01]  /*0320*/  LDG.E R20, desc[UR12][R10.64+0x8] ;  /* 0x0000080c0a147981 */ /* 0x000f22000c1e1900 */
[----:B------:R-:W-:Y:S01]  /*0330*/  MOV R21, 0x400 ;  /* 0x0000040000157802 */ /* 0x000fe20000000f00 */
[----:B------:R-:W0:Y:S03]  /*0340*/  S2R R23, SR_CgaCtaId ;  /* 0x0000000000177919 */ /* 0x000e260000008800 */
[----:B------:R-:W-:-:S02]  /*0350*/  IADD3 R22, PT, PT, R21, 0xc00, RZ ;  /* 0x00000c0015167810 */ /* 0x000fc40007ffe0ff */
[C---:B0-----:R-:W-:Y:S02]  /*0360*/  LEA R21, R23.reuse, R21, 0x18 ;  /* 0x0000001517157211 */ /* 0x041fe400078ec0ff */
[----:B------:R-:W-:-:S03]  /*0370*/  LEA R23, R23, R22, 0x18 ;  /* 0x0000001617177211 */ /* 0x000fc600078ec0ff */
[C---:B------:R-:W-:Y:S01]  /*0380*/  IMAD R21, R0.reuse, 0xc, R21 ;  /* 0x0000000c00157824 */ /* 0x040fe200078e0215 */
[----:B------:R-:W-:Y:S02]  /*0390*/  LEA R23, R0, R23, 0x2 ;  /* 0x0000001700177211 */ /* 0x000fe400078e10ff */
[----:B--2---:R-:W-:Y:S02]  /*03a0*/  I2FP.F32.U32 R8, R8 ;  /* 0x0000000800087245 */ /* 0x004fe40000201000 */
[----:B---3--:R0:W-:Y:S04]  /*03b0*/  STS [R21], R16 ;  /* 0x0000001015007388 */ /* 0x0081e80000000800 */
[----:B----4-:R0:W-:Y:S04]  /*03c0*/  STS [R21+0x4], R17 ;  /* 0x0000041115007388 */ /* 0x0101e80000000800 */
[----:B------:R0:W-:Y:S04]  /*03d0*/  STS [R21+0x8], R20 ;  /* 0x0000081415007388 */ /* 0x0001e80000000800 */
[----:B------:R0:W-:Y:S02]  /*03e0*/  STS [R23], R8 ;  /* 0x0000000817007388 */ /* 0x0001e40000000800 */
.L_x_2:
[----:B------:R-:W-:Y:S05]  /*03f0*/  BSYNC.RECONVERGENT B0 ;  /* 0x0000000000007941 */ /* 0x000fea0003800200 */
.L_x_1:
[----:B------:R-:W-:Y:S01]  /*0400*/  BAR.SYNC.DEFER_BLOCKING 0x0 ;  /* 0x0000000000007b1d */ /* 0x000fe20000010000 */
[----:B------:R-:W-:-:S09]  /*0410*/  UISETP.GE.AND UP0, UPT, UR8, UR9, UPT ;  /* 0x000000090800728c */ /* 0x000fd2000bf06270 */
[----:B------:R-:W-:Y:S05]  /*0420*/  BRA.U UP0, `(.L_x_3) ;  /* 0x0000003d00747547 */ /* 0x000fea000b800000 */
[----:B------:R-:W-:Y:S02]  /*0430*/  UISETP.GE.U32.AND UP0, UPT, UR6, 0x7, UPT ;  /* 0x000000070600788c */ /* 0x000fe4000bf06070 */
[----:B------:R-:W-:Y:S01]  /*0440*/  ULOP3.LUT UR11, UR7, 0x7, URZ, 0xc0, !UPT ;  /* 0x00000007070b7892 */ /* 0x000fe2000f8ec0ff */
[----:B------:R-:W-:-:S06]  /*0450*/  UMOV UR5, URZ ;  /* 0x000000ff00057c82 */ /* 0x000fcc0008000000 */
[----:B------:R-:W-:Y:S05]  /*0460*/  BRA.U !UP0, `(.L_x_4) ;  /* 0x00000021081c7547 */ /* 0x000fea000b800000 */
[----:B------:R-:W1:Y:S01]  /*0470*/  S2UR UR9, SR_CgaCtaId ;  /* 0x00000000000979c3 */ /* 0x000e620000008800 */
[----:B------:R-:W-:Y:S01]  /*0480*/  UMOV UR6, 0x400 ;  /* 0x0000040000067882 */ /* 0x000fe20000000000 */
[----:B0-----:R-:W-:Y:S01]  /*0490*/  MOV R8, UR8 ;  /* 0x0000000800087c02 */ /* 0x001fe20008000f00 */
[----:B------:R-:W-:Y:S01]  /*04a0*/  UIADD3 UR10, UPT, UPT, UR6, 0xc00, URZ ;  /* 0x00000c00060a7890 */ /* 0x000fe2000fffe0ff */
[----:B------:R-:W-:Y:S01]  /*04b0*/  IADD3 R16, PT, PT, R4, UR8, RZ ;  /* 0x0000000804107c10 */ /* 0x000fe2000fffe0ff */
[----:B------:R-:W-:Y:S01]  /*04c0*/  ULOP3.LUT UR5, UR7, 0x1f8, URZ, 0xc0, !UPT ;  /* 0x000001f807057892 */ /* 0x000fe2000f8ec0ff */
[----:B------:R-:W-:Y:S01]  /*04d0*/  IADD3 R17, PT, PT, R15, -0x3, -R8 ;  /* 0xfffffffd0f117810 */ /* 0x000fe20007ffe808 */
[----:B-1----:R-:W-:Y:S02]  /*04e0*/  ULEA UR6, UR9, UR6, 0x18 ;  /* 0x0000000609067291 */ /* 0x002fe4000f8ec0ff */
[----:B------:R-:W-:Y:S02]  /*04f0*/  ULEA UR10, UR9, UR10, 0x18 ;  /* 0x0000000a090a7291 */ /* 0x000fe4000f8ec0ff */
[----:B------:R-:W-:-:S02]  /*0500*/  UIADD3 UR9, UPT, UPT, -UR5, URZ, URZ ;  /* 0x000000ff05097290 */ /* 0x000fc4000fffe1ff */
[----:B------:R-:W-:Y:S02]  /*0510*/  UIADD3 UR6, UPT, UPT, UR6, 0x30, URZ ;  /* 0x0000003006067890 */ /* 0x000fe4000fffe0ff */
[----:B------:R-:W-:-:S12]  /*0520*/  UIADD3 UR7, UPT, UPT, UR10, 0x10, URZ ;  /* 0x000000100a077890 */ /* 0x000fd8000fffe0ff */
.L_x_85:
[----:B------:R-:W-:Y:S01]  /*0530*/  ISETP.NE.AND P0, PT, R17, -0x3, PT ;  /* 0xfffffffd1100780c */ /* 0x000fe20003f05270 */
[----:B------:R-:W-:Y:S01]  /*0540*/  UIADD3 UR9, UPT, UPT, UR9, 0x8, URZ ;  /* 0x0000000809097890 */ /* 0x000fe2000fffe0ff */
[----:B------:R-:W-:Y:S03]  /*0550*/  BSSY.RECONVERGENT B2, `(.L_x_5) ;  /* 0x000003d000027945 */ /* 0x000fe60003800200 */
[----:B------:R-:W-:-:S08]  /*0560*/  UISETP.NE.AND UP0, UPT, UR9, URZ, UPT ;  /* 0x000000ff0900728c */ /* 0x000fd0000bf05270 */
[----:B------:R-:W-:Y:S05]  /*0570*/  @!P0 BRA `(.L_x_6) ;  /* 0x0000000000e88947 */ /* 0x000fea0003800000 */
[----:B------:R-:W0:Y:S01]  /*0580*/  LDS.128 R8, [UR6+-0x30] ;  /* 0xffffd006ff087984 */ /* 0x000e220008000c00 */
[----:B------:R-:W-:Y:S03]  /*0590*/  BSSY.RECONVERGENT B0, `(.L_x_7) ;  /* 0x0000013000007945 */ /* 0x000fe60003800200 */
[----:B------:R-:W1:Y:S01]  /*05a0*/  LDS R28, [UR7+-0x10] ;  /* 0xfffff007ff1c7984 */ /* 0x000e620008000800 */
[----:B0----5:R-:W-:Y:S01]  /*05b0*/  FADD R20, R14, -R9 ;  /* 0x800000090e147221 */ /* 0x021fe20000000000 */
[----:B------:R-:W-:Y:S01]  /*05c0*/  FADD R26, R7, -R8 ;  /* 0x80000008071a7221 */ /* 0x000fe20000000000 */
[----:B------:R-:W-:Y:S02]  /*05d0*/  FADD R27, R12, -R10 ;  /* 0x8000000a0c1b7221 */ /* 0x000fe40000000000 */
[----:B------:R-:W-:-:S04]  /*05e0*/  FMUL R9, R20, R20 ;  /* 0x0000001414097220 */ /* 0x000fc80000400000 */
[----:B------:R-:W-:-:S04]  /*05f0*/  FFMA R8, R26, R26, R9 ;  /* 0x0000001a1a087223 */ /* 0x000fc80000000009 */
[----:B------:R-:W-:-:S04]  /*0600*/  FFMA R9, R27, R27, R8 ;  /* 0x0000001b1b097223 */ /* 0x000fc80000000008 */
[----:B------:R0:W2:Y:S01]  /*0610*/  MUFU.RSQ R8, R9 ;  /* 0x0000000900087308 */ /* 0x0000a20000001400 */
[----:B------:R-:W-:-:S04]  /*0620*/  IADD3 R10, PT, PT, R9, -0xd000000, RZ ;  /* 0xf3000000090a7810 */ /* 0x000fc80007ffe0ff */
[----:B------:R-:W-:-:S13]  /*0630*/  ISETP.GT.U32.AND P0, PT, R10, 0x727fffff, PT ;  /* 0x727fffff0a00780c */ /* 0x000fda0003f04070 */
[----:B012---:R-:W-:Y:S05]  /*0640*/  @!P0 BRA `(.L_x_8) ;  /* 0x00000000000c8947 */ /* 0x007fea0003800000 */
[----:B------:R-:W-:-:S07]  /*0650*/  MOV R8, 0x670 ;  /* 0x0000067000087802 */ /* 0x000fce0000000f00 */
[----:B------:R-:W-:Y:S05]  /*0660*/  CALL.REL.NOINC `($__internal_1_$__cuda_sm20_sqrt_rn_f32_slowpath) ;  /* 0x0000004000407944 */ /* 0x000fea0003c00000 */
[----:B------:R-:W-:Y:S05]  /*0670*/  BRA `(.L_x_9) ;  /* 0x0000000000107947 */ /* 0x000fea0003800000 */
.L_x_8:
[----:B------:R-:W-:Y:S01]  /*0680*/  FMUL.FTZ R24, R9, R8 ;  /* 0x0000000809187220 */ /* 0x000fe20000410000 */
[----:B------:R-:W-:-:S03]  /*0690*/  FMUL.FTZ R8, R8, 0.5 ;  /* 0x3f00000008087820 */ /* 0x000fc60000410000 */
[----:B------:R-:W-:-:S04]  /*06a0*/  FFMA R9, -R24, R24, R9 ;  /* 0x0000001818097223 */ /* 0x000fc80000000109 */
[----:B------:R-:W-:-:S07]  /*06b0*/  FFMA R24, R9, R8, R24 ;  /* 0x0000000809187223 */ /* 0x000fce0000000018 */
.L_x_9:
[----:B------:R-:W-:Y:S05]  /*06c0*/  BSYNC.RECONVERGENT B0 ;  /* 0x0000000000007941 */ /* 0x000fea0003800200 */
.L_x_7:
[----:B------:R-:W-:Y:S01]  /*06d0*/  FMNMX R10, R24, 9.9999997473787516356e-05, !PT ;  /* 0x38d1b717180a7809 */ /* 0x000fe20007800000 */
[----:B------:R-:W-:Y:S01]  /*06e0*/  FMUL R9, R5, R28 ;  /* 0x0000001c05097220 */ /* 0x000fe20000400000 */
[----:B------:R-:W-:Y:S03]  /*06f0*/  BSSY.RECONVERGENT B3, `(.L_x_10) ;  /* 0x000000d000037945 */ /* 0x000fe60003800200 */
[----:B------:R-:W-:-:S04]  /*0700*/  FMUL R22, R10, R10 ;  /* 0x0000000a0a167220 */ /* 0x000fc80000400000 */
[----:B------:R-:W0:Y:S08]  /*0710*/  MUFU.RCP R8, R22 ;  /* 0x0000001600087308 */ /* 0x000e300000001000 */
[----:B------:R-:W1:Y:S01]  /*0720*/  FCHK P0, R9, R22 ;  /* 0x0000001609007302 */ /* 0x000e620000000000 */
[----:B0-----:R-:W-:-:S04]  /*0730*/  FFMA R11, -R22, R8, 1 ;  /* 0x3f800000160b7423 */ /* 0x001fc80000000108 */
[----:B------:R-:W-:-:S04]  /*0740*/  FFMA R8, R8, R11, R8 ;  /* 0x0000000b08087223 */ /* 0x000fc80000000008 */
[----:B------:R-:W-:-:S04]  /*0750*/  FFMA R11, R9, R8, RZ ;  /* 0x00000008090b7223 */ /* 0x000fc800000000ff */
[----:B------:R-:W-:-:S04]  /*0760*/  FFMA R21, -R22, R11, R9 ;  /* 0x0000000b16157223 */ /* 0x000fc80000000109 */
[----:B------:R-:W-:Y:S01]  /*0770*/  FFMA R8, R8, R21, R11 ;  /* 0x0000001508087223 */ /* 0x000fe2000000000b */
[----:B-1----:R-:W-:Y:S06]  /*0780*/  @!P0 BRA `(.L_x_11) ;  /* 0x00000000000c8947 */ /* 0x002fec0003800000 */
[----:B------:R-:W-:Y:S02]  /*0790*/  MOV R8, R22 ;  /* 0x0000001600087202 */ /* 0x000fe40000000f00 */
[----:B------:R-:W-:-:S07]  /*07a0*/  MOV R22, 0x7c0 ;  /* 0x000007c000167802 */ /* 0x000fce0000000f00 */
[----:B------:R-:W-:Y:S05]  /*07b0*/  CALL.REL.NOINC `($__internal_2_$__cuda_sm3x_div_rn_noftz_f32_slowpath) ;  /* 0x0000004000407944 */ /* 0x000fea0003c00000 */
.L_x_11:
[----:B------:R-:W-:Y:S05]  /*07c0*/  BSYNC.RECONVERGENT B3 ;  /* 0x0000000000037941 */ /* 0x000fea0003800200 */
.L_x_10:
[----:B------:R-:W-:Y:S01]  /*07d0*/  IADD3 R9, PT, PT, R10, 0x1800000, RZ ;  /* 0x018000000a097810 */ /* 0x000fe20007ffe0ff */
[----:B------:R-:W-:Y:S01]  /*07e0*/  BSSY.RECONVERGENT B1, `(.L_x_12) ;  /* 0x000000d000017945 */ /* 0x000fe20003800200 */
[----:B------:R-:W-:Y:S02]  /*07f0*/  FMNMX R29, R8, 1000, PT ;  /* 0x447a0000081d7809 */ /* 0x000fe40003800000 */
[----:B------:R-:W-:-:S04]  /*0800*/  LOP3.LUT R9, R9, 0x7f800000, RZ, 0xc0, !PT ;  /* 0x7f80000009097812 */ /* 0x000fc800078ec0ff */
[----:B------:R-:W-:-:S13]  /*0810*/  ISETP.GT.U32.AND P0, PT, R9, 0x1ffffff, PT ;  /* 0x01ffffff0900780c */ /* 0x000fda0003f04070 */
[----:B------:R-:W-:Y:S05]  /*0820*/  @P0 BRA `(.L_x_13) ;  /* 0x0000000000100947 */ /* 0x000fea0003800000 */
[----:B------:R-:W-:Y:S02]  /*0830*/  MOV R21, R10 ;  /* 0x0000000a00157202 */ /* 0x000fe40000000f00 */
[----:B------:R-:W-:-:S07]  /*0840*/  MOV R22, 0x860 ;  /* 0x0000086000167802 */ /* 0x000fce0000000f00 */
[----:B------:R-:W-:Y:S05]  /*0850*/  CALL.REL.NOINC `($__internal_0_$__cuda_sm20_rcp_rn_f32_slowpath) ;  /* 0x0000003800f47944 */ /* 0x000fea0003c00000 */
[----:B------:R-:W-:Y:S05]  /*0860*/  BRA `(.L_x_14) ;  /* 0x0000000000107947 */ /* 0x000fea0003800000 */
.L_x_13:
[----:B------:R-:W0:Y:S02]  /*0870*/  MUFU.RCP R11, R10 ;  /* 0x0000000a000b7308 */ /* 0x000e240000001000 */
[----:B0-----:R-:W-:-:S04]  /*0880*/  FFMA R8, R10, R11, -1 ;  /* 0xbf8000000a087423 */ /* 0x001fc8000000000b */
[----:B------:R-:W-:-:S04]  /*0890*/  FADD.FTZ R8, -R8, -RZ ;  /* 0x800000ff08087221 */ /* 0x000fc80000010100 */
[----:B------:R-:W-:-:S07]  /*08a0*/  FFMA R11, R11, R8, R11 ;  /* 0x000000080b0b7223 */ /* 0x000fce000000000b */
.L_x_14:
[----:B------:R-:W-:Y:S05]  /*08b0*/  BSYNC.RECONVERGENT B1 ;  /* 0x0000000000017941 */ /* 0x000fea0003800200 */
.L_x_12:
[-C--:B------:R-:W-:Y:S01]  /*08c0*/  FMUL R26, R26, R11.reuse ;  /* 0x0000000b1a1a7220 */ /* 0x080fe20000400000 */
[-C--:B------:R-:W-:Y:S01]  /*08d0*/  FMUL R9, R20, R11.reuse ;  /* 0x0000000b14097220 */ /* 0x080fe20000400000 */
[----:B------:R-:W-:Y:S02]  /*08e0*/  FMUL R8, R27, R11 ;  /* 0x0000000b1b087220 */ /* 0x000fe40000400000 */
[C---:B------:R-:W-:Y:S01]  /*08f0*/  FFMA R6, R29.reuse, R26, R6 ;  /* 0x0000001a1d067223 */ /* 0x040fe20000000006 */
[C---:B------:R-:W-:Y:S01]  /*0900*/  FFMA R2, R29.reuse, R9, R2 ;  /* 0x000000091d027223 */ /* 0x040fe20000000002 */
[----:B------:R-:W-:-:S07]  /*0910*/  FFMA R3, R29, R8, R3 ;  /* 0x000000081d037223 */ /* 0x000fce0000000003 */
.L_x_6:
[----:B------:R-:W-:Y:S05]  /*0920*/  BSYNC.RECONVERGENT B2 ;  /* 0x0000000000027941 */ /* 0x000fea0003800200 */
.L_x_5:
[----:B------:R-:W-:Y:S01]  /*0930*/  ISETP.NE.AND P0, PT, R17, -0x2, PT ;  /* 0xfffffffe1100780c */ /* 0x000fe20003f05270 */
[----:B------:R-:W-:-:S12]  /*0940*/  BSSY.RECONVERGENT B2, `(.L_x_15) ;  /* 0x000003d000027945 */ /* 0x000fd80003800200 */
[----:B------:R-:W-:Y:S05]  /*0950*/  @!P0 BRA `(.L_x_16) ;  /* 0x0000000000ec8947 */ /* 0x000fea0003800000 */
[----:B------:R-:W0:Y:S01]  /*0960*/  LDS.64 R8, [UR6+-0x20] ;  /* 0xffffe006ff087984 */ /* 0x000e220008000a00 */
[----:B------:R-:W-:Y:S03]  /*0970*/  BSSY.RECONVERGENT B0, `(.L_x_17) ;  /* 0x0000014000007945 */ /* 0x000fe60003800200 */
[----:B------:R-:W1:Y:S04]  /*0980*/  LDS R20, [UR6+-0x24] ;  /* 0xffffdc06ff147984 */ /* 0x000e680008000800 */
[----:B------:R-:W2:Y:S01]  /*0990*/  LDS R28, [UR7+-0xc] ;  /* 0xfffff407ff1c7984 */ /* 0x000ea20008000800 */
[----:B0----5:R-:W-:Y:S01]  /*09a0*/  FADD R10, R14, -R8 ;  /* 0x800000080e0a7221 */ /* 0x021fe20000000000 */
[----:B------:R-:W-:Y:S01]  /*09b0*/  FADD R27, R12, -R9 ;  /* 0x800000090c1b7221 */ /* 0x000fe20000000000 */
[----:B-1----:R-:W-:-:S02]  /*09c0*/  FADD R20, R7, -R20 ;  /* 0x8000001407147221 */ /* 0x002fc40000000000 */
[----:B------:R-:W-:-:S04]  /*09d0*/  FMUL R11, R10, R10 ;  /* 0x0000000a0a0b7220 */ /* 0x000fc80000400000 */
[----:B------:R-:W-:-:S04]  /*09e0*/  FFMA R8, R20, R20, R11 ;  /* 0x0000001414087223 */ /* 0x000fc8000000000b */
[----:B------:R-:W-:-:S04]  /*09f0*/  FFMA R9, R27, R27, R8 ;  /* 0x0000001b1b097223 */ /* 0x000fc80000000008 */
[----:B------:R0:W1:Y:S01]  /*0a00*/  MUFU.RSQ R8, R9 ;  /* 0x0000000900087308 */ /* 0x0000620000001400 */
[----:B------:R-:W-:-:S04]  /*0a10*/  IADD3 R11, PT, PT, R9, -0xd000000, RZ ;  /* 0xf3000000090b7810 */ /* 0x000fc80007ffe0ff */
[----:B------:R-:W-:-:S13]  /*0a20*/  ISETP.GT.U32.AND P0, PT, R11, 0x727fffff, PT ;  /* 0x727fffff0b00780c */ /* 0x000fda0003f04070 */
[----:B012---:R-:W-:Y:S05]  /*0a30*/  @!P0 BRA `(.L_x_18) ;  /* 0x00000000000c8947 */ /* 0x007fea0003800000 */
[----:B------:R-:W-:-:S07]  /*0a40*/  MOV R8, 0xa60 ;  /* 0x00000a6000087802 */ /* 0x000fce0000000f00 */
[----:B------:R-:W-:Y:S05]  /*0a50*/  CALL.REL.NOINC `($__internal_1_$__cuda_sm20_sqrt_rn_f32_slowpath) ;  /* 0x0000003c00447944 */ /* 0x000fea0003c00000 */
[----:B------:R-:W-:Y:S05]  /*0a60*/  BRA `(.L_x_19) ;  /* 0x0000000000107947 */ /* 0x000fea0003800000 */
.L_x_18:
[----:B------:R-:W-:Y:S01]  /*0a70*/  FMUL.FTZ R24, R9, R8 ;  /* 0x0000000809187220 */ /* 0x000fe20000410000 */
[----:B------:R-:W-:-:S03]  /*0a80*/  FMUL.FTZ R8, R8, 0.5 ;  /* 0x3f00000008087820 */ /* 0x000fc60000410000 */
[----:B------:R-:W-:-:S04]  /*0a90*/  FFMA R9, -R24, R24, R9 ;  /* 0x0000001818097223 */ /* 0x000fc80000000109 */
[----:B------:R-:W-:-:S07]  /*0aa0*/  FFMA R24, R9, R8, R24 ;  /* 0x0000000809187223 */ /* 0x000fce0000000018 */
.L_x_19:
[----:B------:R-:W-:Y:S05]  /*0ab0*/  BSYNC.RECONVERGENT B0 ;  /* 0x0000000000007941 */ /* 0x000fea0003800200 */
.L_x_17:
        /* <DEDUP_REMOVED lines=15> */
.L_x_21:
[----:B------:R-:W-:Y:S05]  /*0bb0*/  BSYNC.RECONVERGENT B3 ;  /* 0x0000000000037941 */ /* 0x000fea0003800200 */
.L_x_20:
        /* <DEDUP_REMOVED lines=10> */
.L_x_23:
[----:B------:R-:W0:Y:S02]  /*0c60*/  MUFU.RCP R11, R26 ;  /* 0x0000001a000b7308 */ /* 0x000e240000001000 */
[----:B0-----:R-:W-:-:S04]  /*0c70*/  FFMA R8, R26, R11, -1 ;  /* 0xbf8000001a087423 */ /* 0x001fc8000000000b */
[----:B------:R-:W-:-:S04]  /*0c80*/  FADD.FTZ R8, -R8, -RZ ;  /* 0x800000ff08087221 */ /* 0x000fc80000010100 */
[----:B------:R-:W-:-:S07]  /*0c90*/  FFMA R11, R11, R8, R11 ;  /* 0x000000080b0b7223 */ /* 0x000fce000000000b */
.L_x_24:
[----:B------:R-:W-:Y:S05]  /*0ca0*/  BSYNC.RECONVERGENT B1 ;  /* 0x0000000000017941 */ /* 0x000fea0003800200 */
.L_x_22:
[-C--:B------:R-:W-:Y:S01]  /*0cb0*/  FMUL R20, R20, R11.reuse ;  /* 0x0000000b14147220 */ /* 0x080fe20000400000 */
[-C--:B------:R-:W-:Y:S01]  /*0cc0*/  FMUL R9, R10, R11.reuse ;  /* 0x0000000b0a097220 */ /* 0x080fe20000400000 */
[----:B------:R-:W-:Y:S02]  /*0cd0*/  FMUL R8, R27, R11 ;  /* 0x0000000b1b087220 */ /* 0x000fe40000400000 */
[C---:B------:R-:W-:Y:S01]  /*0ce0*/  FFMA R6, R29.reuse, R20, R6 ;  /* 0x000000141d067223 */ /* 0x040fe20000000006 */
[C---:B------:R-:W-:Y:S01]  /*0cf0*/  FFMA R2, R29.reuse, R9, R2 ;  /* 0x000000091d027223 */ /* 0x040fe20000000002 */
[----:B------:R-:W-:-:S07]  /*0d00*/  FFMA R3, R29, R8, R3 ;  /* 0x000000081d037223 */ /* 0x000fce0000000003 */
.L_x_16:
[----:B------:R-:W-:Y:S05]  /*0d10*/  BSYNC.RECONVERGENT B2 ;  /* 0x0000000000027941 */ /* 0x000fea0003800200 */
.L_x_15:
        /* <DEDUP_REMOVED lines=8> */
[----:B------:R-:W-:-:S03]  /*0da0*/  FADD R27, R7, -R8 ;  /* 0x80000008071b7221 */ /* 0x000fc60000000000 */
[----:B------:R-:W-:Y:S01]  /*0db0*/  FMUL R8, R10, R10 ;  /* 0x0000000a0a087220 */ /* 0x000fe20000400000 */
[----:B-1----:R-:W-:-:S03]  /*0dc0*/  FADD R26, R12, -R11 ;  /* 0x8000000b0c1a7221 */ /* 0x002fc60000000000 */
        /* <DEDUP_REMOVED lines=9> */
.L_x_28:
[----:B------:R-:W-:Y:S01]  /*0e60*/  FMUL.FTZ R24, R9, R8 ;  /* 0x0000000809187220 */ /* 0x000fe20000410000 */
[----:B------:R-:W-:-:S03]  /*0e70*/  FMUL.FTZ R8, R8, 0.5 ;  /* 0x3f00000008087820 */ /* 0x000fc60000410000 */
[----:B------:R-:W-:-:S04]  /*0e80*/  FFMA R9, -R24, R24, R9 ;  /* 0x0000001818097223 */ /* 0x000fc80000000109 */
[----:B------:R-:W-:-:S07]  /*0e90*/  FFMA R24, R9, R8, R24 ;  /* 0x0000000809187223 */ /* 0x000fce0000000018 */
.L_x_29:
[----:B------:R-:W-:Y:S05]  /*0ea0*/  BSYNC.RECONVERGENT B0 ;  /* 0x0000000000007941 */ /* 0x000fea0003800200 */
.L_x_27:
        /* <DEDUP_REMOVED lines=15> */
.L_x_31:
[----:B------:R-:W-:Y:S05]  /*0fa0*/  BSYNC.RECONVERGENT B3 ;  /* 0x0000000000037941 */ /* 0x000fea0003800200 */
.L_x_30:
        /* <DEDUP_REMOVED lines=10> */
.L_x_33:
[----:B------:R-:W0:Y:S02]  /*1050*/  MUFU.RCP R11, R20 ;  /* 0x00000014000b7308 */ /* 0x000e240000001000 */
[----:B0-----:R-:W-:-:S04]  /*1060*/  FFMA R8, R20, R11, -1 ;  /* 0xbf80000014087423 */ /* 0x001fc8000000000b */
[----:B------:R-:W-:-:S04]  /*1070*/  FADD.FTZ R8, -R8, -RZ ;  /* 0x800000ff08087221 */ /* 0x000fc80000010100 */
[----:B------:R-:W-:-:S07]  /*1080*/  FFMA R11, R11, R8, R11 ;  /* 0x000000080b0b7223 */ /* 0x000fce000000000b */
.L_x_34:
[----:B------:R-:W-:Y:S05]  /*1090*/  BSYNC.RECONVERGENT B1 ;  /* 0x0000000000017941 */ /* 0x000fea0003800200 */
.L_x_32:
[-C--:B------:R-:W-:Y:S01]  /*10a0*/  FMUL R27, R27, R11.reuse ;  /* 0x0000000b1b1b7220 */ /* 0x080fe20000400000 */
[-C--:B------:R-:W-:Y:S01]  /*10b0*/  FMUL R9, R10, R11.reuse ;  /* 0x0000000b0a097220 */ /* 0x080fe20000400000 */
[----:B------:R-:W-:Y:S02]  /*10c0*/  FMUL R26, R26, R11 ;  /* 0x0000000b1a1a7220 */ /* 0x000fe40000400000 */
[C---:B------:R-:W-:Y:S01]  /*10d0*/  FFMA R6, R29.reuse, R27, R6 ;  /* 0x0000001b1d067223 */ /* 0x040fe20000000006 */
[C---:B------:R-:W-:Y:S01]  /*10e0*/  FFMA R2, R29.reuse, R9, R2 ;  /* 0x000000091d027223 */ /* 0x040fe20000000002 */
[----:B------:R-:W-:-:S07]  /*10f0*/  FFMA R3, R29, R26, R3 ;  /* 0x0000001a1d037223 */ /* 0x000fce0000000003 */
.L_x_26:
[----:B------:R-:W-:Y:S05]  /*1100*/  BSYNC.RECONVERGENT B2 ;  /* 0x0000000000027941 */ /* 0x000fea0003800200 */
.L_x_25:
[----:B------:R-:W-:Y:S01]  /*1110*/  ISETP.NE.AND P0, PT, R16, 0x1, PT ;  /* 0x000000011000780c */ /* 0x000fe20003f05270 */
[----:B------:R-:W-:-:S12]  /*1120*/  BSSY.RECONVERGENT B2, `(.L_x_35) ;  /* 0x000003c000027945 */ /* 0x000fd80003800200 */
        /* <DEDUP_REMOVED lines=17> */
.L_x_38:
[----:B------:R-:W-:Y:S01]  /*1240*/  FMUL.FTZ R24, R9, R8 ;  /* 0x0000000809187220 */ /* 0x000fe20000410000 */
[----:B------:R-:W-:-:S03]  /*1250*/  FMUL.FTZ R8, R8, 0.5 ;  /* 0x3f00000008087820 */ /* 0x000fc60000410000 */
[----:B------:R-:W-:-:S04]  /*1260*/  FFMA R9, -R24, R24, R9 ;  /* 0x0000001818097223 */ /* 0x000fc80000000109 */
[----:B------:R-:W-:-:S07]  /*1270*/  FFMA R24, R9, R8, R24 ;  /* 0x0000000809187223 */ /* 0x000fce0000000018 */
.L_x_39:
[----:B------:R-:W-:Y:S05]  /*1280*/  BSYNC.RECONVERGENT B0 ;  /* 0x0000000000007941 */ /* 0x000fea0003800200 */
.L_x_37:
        /* <DEDUP_REMOVED lines=15> */
.L_x_41:
[----:B------:R-:W-:Y:S05]  /*1380*/  BSYNC.RECONVERGENT B3 ;  /* 0x0000000000037941 */ /* 0x000fea0003800200 */
.L_x_40:
        /* <DEDUP_REMOVED lines=10> */
.L_x_43:
[----:B------:R-:W0:Y:S02]  /*1430*/  MUFU.RCP R11, R26 ;  /* 0x0000001a000b7308 */ /* 0x000e240000001000 */
[----:B0-----:R-:W-:-:S04]  /*1440*/  FFMA R8, R26, R11, -1 ;  /* 0xbf8000001a087423 */ /* 0x001fc8000000000b */
[----:B------:R-:W-:-:S04]  /*1450*/  FADD.FTZ R8, -R8, -RZ ;  /* 0x800000ff08087221 */ /* 0x000fc80000010100 */
[----:B------:R-:W-:-:S07]  /*1460*/  FFMA R11, R11, R8, R11 ;  /* 0x000000080b0b7223 */ /* 0x000fce000000000b */
.L_x_44:
[----:B------:R-:W-:Y:S05]  /*1470*/  BSYNC.RECONVERGENT B1 ;  /* 0x0000000000017941 */ /* 0x000fea0003800200 */
.L_x_42:
[-C--:B------:R-:W-:Y:S01]  /*1480*/  FMUL R20, R20, R11.reuse ;  /* 0x0000000b14147220 */ /* 0x080fe20000400000 */
[-C--:B------:R-:W-:Y:S01]  /*1490*/  FMUL R9, R10, R11.reuse ;  /* 0x0000000b0a097220 */ /* 0x080fe20000400000 */
[----:B------:R-:W-:Y:S02]  /*14a0*/  FMUL R8, R27, R11 ;  /* 0x0000000b1b087220 */ /* 0x000fe40000400000 */
[C---:B------:R-:W-:Y:S01]  /*14b0*/  FFMA R6, R29.reuse, R20, R6 ;  /* 0x000000141d067223 */ /* 0x040fe20000000006 */
[C---:B------:R-:W-:Y:S01]  /*14c0*/  FFMA R2, R29.reuse, R9, R2 ;  /* 0x000000091d027223 */ /* 0x040fe20000000002 */
[----:B------:R-:W-:-:S07]  /*14d0*/  FFMA R3, R29, R8, R3 ;  /* 0x000000081d037223 */ /* 0x000fce0000000003 */
.L_x_36:
[----:B------:R-:W-:Y:S05]  /*14e0*/  BSYNC.RECONVERGENT B2 ;  /* 0x0000000000027941 */ /* 0x000fea0003800200 */
.L_x_35:
[----:B------:R-:W-:Y:S01]  /*14f0*/  ISETP.NE.AND P0, PT, R17, 0x1, PT ;  /* 0x000000011100780c */ /* 0x000fe20003f05270 */
[----:B------:R-:W-:-:S12]  /*1500*/  BSSY.RECONVERGENT B2, `(.L_x_45) ;  /* 0x000003c000027945 */ /* 0x000fd80003800200 */
[----:B------:R-:W-:Y:S05]  /*1510*/  @!P0 BRA `(.L_x_46) ;  /* 0x0000000000e88947 */ /* 0x000fea0003800000 */
[----:B------:R-:W0:Y:S01]  /*1520*/  LDS.128 R8, [UR6] ;  /* 0x00000006ff087984 */ /* 0x000e220008000c00 */
[----:B------:R-:W-:Y:S03]  /*1530*/  BSSY.RECONVERGENT B0, `(.L_x_47) ;  /* 0x0000013000007945 */ /* 0x000fe60003800200 */
[----:B------:R-:W1:Y:S01]  /*1540*/  LDS R28, [UR7] ;  /* 0x00000007ff1c7984 */ /* 0x000e620008000800 */
        /* <DEDUP_REMOVED lines=13> */
.L_x_48:
[----:B------:R-:W-:Y:S01]  /*1620*/  FMUL.FTZ R24, R9, R8 ;  /* 0x0000000809187220 */ /* 0x000fe20000410000 */
[----:B------:R-:W-:-:S03]  /*1630*/  FMUL.FTZ R8, R8, 0.5 ;  /* 0x3f00000008087820 */ /* 0x000fc60000410000 */
[----:B------:R-:W-:-:S04]  /*1640*/  FFMA R9, -R24, R24, R9 ;  /* 0x0000001818097223 */ /* 0x000fc80000000109 */
[----:B------:R-:W-:-:S07]  /*1650*/  FFMA R24, R9, R8, R24 ;  /* 0x0000000809187223 */ /* 0x000fce0000000018 */
.L_x_49:
[----:B------:R-:W-:Y:S05]  /*1660*/  BSYNC.RECONVERGENT B0 ;  /* 0x0000000000007941 */ /* 0x000fea0003800200 */
.L_x_47:
        /* <DEDUP_REMOVED lines=15> */
.L_x_51:
[----:B------:R-:W-:Y:S05]  /*1760*/  BSYNC.RECONVERGENT B3 ;  /* 0x0000000000037941 */ /* 0x000fea0003800200 */
.L_x_50:
        /* <DEDUP_REMOVED lines=10> */
.L_x_53:
[----:B------:R-:W0:Y:S02]  /*1810*/  MUFU.RCP R11, R10 ;  /* 0x0000000a000b7308 */ /* 0x000e240000001000 */
[----:B0-----:R-:W-:-:S04]  /*1820*/  FFMA R8, R10, R11, -1 ;  /* 0xbf8000000a087423 */ /* 0x001fc8000000000b */
[----:B------:R-:W-:-:S04]  /*1830*/  FADD.FTZ R8, -R8, -RZ ;  /* 0x800000ff08087221 */ /* 0x000fc80000010100 */
[----:B------:R-:W-:-:S07]  /*1840*/  FFMA R11, R11, R8, R11 ;  /* 0x000000080b0b7223 */ /* 0x000fce000000000b */
.L_x_54:
[----:B------:R-:W-:Y:S05]  /*1850*/  BSYNC.RECONVERGENT B1 ;  /* 0x0000000000017941 */ /* 0x000fea0003800200 */
.L_x_52:
[-C--:B------:R-:W-:Y:S01]  /*1860*/  FMUL R26, R26, R11.reuse ;  /* 0x0000000b1a1a7220 */ /* 0x080fe20000400000 */
[-C--:B------:R-:W-:Y:S01]  /*1870*/  FMUL R9, R20, R11.reuse ;  /* 0x0000000b14097220 */ /* 0x080fe20000400000 */
[----:B------:R-:W-:Y:S02]  /*1880*/  FMUL R8, R27, R11 ;  /* 0x0000000b1b087220 */ /* 0x000fe40000400000 */
[C---:B------:R-:W-:Y:S01]  /*1890*/  FFMA R6, R29.reuse, R26, R6 ;  /* 0x0000001a1d067223 */ /* 0x040fe20000000006 */
[C---:B------:R-:W-:Y:S01]  /*18a0*/  FFMA R2, R29.reuse, R9, R2 ;  /* 0x000000091d027223 */ /* 0x040fe20000000002 */
[----:B------:R-:W-:-:S07]  /*18b0*/  FFMA R3, R29, R8, R3 ;  /* 0x000000081d037223 */ /* 0x000fce0000000003 */
.L_x_46:
[----:B------:R-:W-:Y:S05]  /*18c0*/  BSYNC.RECONVERGENT B2 ;  /* 0x0000000000027941 */ /* 0x000fea0003800200 */
.L_x_45:
[----:B------:R-:W-:Y:S01]  /*18d0*/  ISETP.NE.AND P0, PT, R16, -0x1, PT ;  /* 0xffffffff1000780c */ /* 0x000fe20003f05270 */
[----:B------:R-:W-:-:S12]  /*18e0*/  BSSY.RECONVERGENT B2, `(.L_x_55) ;  /* 0x000003d000027945 */ /* 0x000fd80003800200 */
[----:B------:R-:W-:Y:S05]  /*18f0*/  @!P0 BRA `(.L_x_56) ;  /* 0x0000000000ec8947 */ /* 0x000fea0003800000 */
[----:B------:R-:W0:Y:S01]  /*1900*/  LDS.64 R8, [UR6+0x10] ;  /* 0x00001006ff087984 */ /* 0x000e220008000a00 */
[----:B------:R-:W-:Y:S03]  /*1910*/  BSSY.RECONVERGENT B0, `(.L_x_57) ;  /* 0x0000014000007945 */ /* 0x000fe60003800200 */
[----:B------:R-:W1:Y:S04]  /*1920*/  LDS R10, [UR6+0xc] ;  /* 0x00000c06ff0a7984 */ /* 0x000e680008000800 */
[----:B------:R-:W2:Y:S01]  /*1930*/  LDS R28, [UR7+0x4] ;  /* 0x00000407ff1c7984 */ /* 0x000ea20008000800 */
        /* <DEDUP_REMOVED lines=13> */
.L_x_58:
[----:B------:R-:W-:Y:S01]  /*1a10*/  FMUL.FTZ R24, R9, R8 ;  /* 0x0000000809187220 */ /* 0x000fe20000410000 */
[----:B------:R-:W-:-:S03]  /*1a20*/  FMUL.FTZ R8, R8, 0.5 ;  /* 0x3f00000008087820 */ /* 0x000fc60000410000 */
[----:B------:R-:W-:-:S04]  /*1a30*/  FFMA R9, -R24, R24, R9 ;  /* 0x0000001818097223 */ /* 0x000fc80000000109 */
[----:B------:R-:W-:-:S07]  /*1a40*/  FFMA R24, R9, R8, R24 ;  /* 0x0000000809187223 */ /* 0x000fce0000000018 */
.L_x_59:
[----:B------:R-:W-:Y:S05]  /*1a50*/  BSYNC.RECONVERGENT B0 ;  /* 0x0000000000007941 */ /* 0x000fea0003800200 */
.L_x_57:
        /* <DEDUP_REMOVED lines=15> */
.L_x_61:
[----:B------:R-:W-:Y:S05]  /*1b50*/  BSYNC.RECONVERGENT B3 ;  /* 0x0000000000037941 */ /* 0x000fea0003800200 */
.L_x_60:
        /* <DEDUP_REMOVED lines=10> */
.L_x_63:
[----:B------:R-:W0:Y:S02]  /*1c00*/  MUFU.RCP R11, R26 ;  /* 0x0000001a000b7308 */ /* 0x000e240000001000 */
[----:B0-----:R-:W-:-:S04]  /*1c10*/  FFMA R8, R26, R11, -1 ;  /* 0xbf8000001a087423 */ /* 0x001fc8000000000b */
[----:B------:R-:W-:-:S04]  /*1c20*/  FADD.FTZ R8, -R8, -RZ ;  /* 0x800000ff08087221 */ /* 0x000fc80000010100 */
[----:B------:R-:W-:-:S07]  /*1c30*/  FFMA R11, R11, R8, R11 ;  /* 0x000000080b0b7223 */ /* 0x000fce000000000b */
.L_x_64:
[----:B------:R-:W-:Y:S05]  /*1c40*/  BSYNC.RECONVERGENT B1 ;  /* 0x0000000000017941 */ /* 0x000fea0003800200 */
.L_x_62:
[-C--:B------:R-:W-:Y:S01]  /*1c50*/  FMUL R10, R10, R11.reuse ;  /* 0x0000000b0a0a7220 */ /* 0x080fe20000400000 */
[-C--:B------:R-:W-:Y:S01]  /*1c60*/  FMUL R9, R20, R11.reuse ;  /* 0x0000000b14097220 */ /* 0x080fe20000400000 */
[----:B------:R-:W-:Y:S02]  /*1c70*/  FMUL R8, R27, R11 ;  /* 0x0000000b1b087220 */ /* 0x000fe40000400000 */
[C---:B------:R-:W-:Y:S01]  /*1c80*/  FFMA R6, R29.reuse, R10, R6 ;  /* 0x0000000a1d067223 */ /* 0x040fe20000000006 */
[C---:B------:R-:W-:Y:S01]  /*1c90*/  FFMA R2, R29.reuse, R9, R2 ;  /* 0x000000091d027223 */ /* 0x040fe20000000002 */
[----:B------:R-:W-:-:S07]  /*1ca0*/  FFMA R3, R29, R8, R3 ;  /* 0x000000081d037223 */ /* 0x000fce0000000003 */
.L_x_56:
[----:B------:R-:W-:Y:S05]  /*1cb0*/  BSYNC.RECONVERGENT B2 ;  /* 0x0000000000027941 */ /* 0x000fea0003800200 */
.L_x_55:
        /* <DEDUP_REMOVED lines=20> */
.L_x_68:
[----:B------:R-:W-:Y:S01]  /*1e00*/  FMUL.FTZ R24, R9, R8 ;  /* 0x0000000809187220 */ /* 0x000fe20000410000 */
[----:B------:R-:W-:-:S03]  /*1e10*/  FMUL.FTZ R8, R8, 0.5 ;  /* 0x3f00000008087820 */ /* 0x000fc60000410000 */
[----:B------:R-:W-:-:S04]  /*1e20*/  FFMA R9, -R24, R24, R9 ;  /* 0x0000001818097223 */ /* 0x000fc80000000109 */
[----:B------:R-:W-:-:S07]  /*1e30*/  FFMA R24, R9, R8, R24 ;  /* 0x0000000809187223 */ /* 0x000fce0000000018 */
.L_x_69:
[----:B------:R-:W-:Y:S05]  /*1e40*/  BSYNC.RECONVERGENT B0 ;  /* 0x0000000000007941 */ /* 0x000fea0003800200 */
.L_x_67:
        /* <DEDUP_REMOVED lines=15> */
.L_x_71:
[----:B------:R-:W-:Y:S05]  /*1f40*/  BSYNC.RECONVERGENT B3 ;  /* 0x0000000000037941 */ /* 0x000fea0003800200 */
.L_x_70:
        /* <DEDUP_REMOVED lines=10> */
.L_x_73:
[----:B------:R-:W0:Y:S02]  /*1ff0*/  MUFU.RCP R11, R20 ;  /* 0x00000014000b7308 */ /* 0x000e240000001000 */
[----:B0-----:R-:W-:-:S04]  /*2000*/  FFMA R8, R20, R11, -1 ;  /* 0xbf80000014087423 */ /* 0x001fc8000000000b */
[----:B------:R-:W-:-:S04]  /*2010*/  FADD.FTZ R8, -R8, -RZ ;  /* 0x800000ff08087221 */ /* 0x000fc80000010100 */
[----:B------:R-:W-:-:S07]  /*2020*/  FFMA R11, R11, R8, R11 ;  /* 0x000000080b0b7223 */ /* 0x000fce000000000b */
.L_x_74:
[----:B------:R-:W-:Y:S05]  /*2030*/  BSYNC.RECONVERGENT B1 ;  /* 0x0000000000017941 */ /* 0x000fea0003800200 */
.L_x_72:
[-C--:B------:R-:W-:Y:S01]  /*2040*/  FMUL R27, R27, R11.reuse ;  /* 0x0000000b1b1b7220 */ /* 0x080fe20000400000 */
[-C--:B------:R-:W-:Y:S01]  /*2050*/  FMUL R9, R10, R11.reuse ;  /* 0x0000000b0a097220 */ /* 0x080fe20000400000 */
[----:B------:R-:W-:Y:S02]  /*2060*/  FMUL R26, R26, R11 ;  /* 0x0000000b1a1a7220 */ /* 0x000fe40000400000 */
[C---:B------:R-:W-:Y:S01]  /*2070*/  FFMA R6, R29.reuse, R27, R6 ;  /* 0x0000001b1d067223 */ /* 0x040fe20000000006 */
[C---:B------:R-:W-:Y:S01]  /*2080*/  FFMA R2, R29.reuse, R9, R2 ;  /* 0x000000091d027223 */ /* 0x040fe20000000002 */
[----:B------:R-:W-:-:S07]  /*2090*/  FFMA R3, R29, R26, R3 ;  /* 0x0000001a1d037223 */ /* 0x000fce0000000003 */
.L_x_66:
[----:B------:R-:W-:Y:S05]  /*20a0*/  BSYNC.RECONVERGENT B2 ;  /* 0x0000000000027941 */ /* 0x000fea0003800200 */
.L_x_65:
[----:B------:R-:W-:Y:S01]  /*20b0*/  ISETP.NE.AND P0, PT, R16, -0x3, PT ;  /* 0xfffffffd1000780c */ /* 0x000fe20003f05270 */
[----:B------:R-:W-:-:S12]  /*20c0*/  BSSY.RECONVERGENT B2, `(.L_x_75) ;  /* 0x000003c000027945 */ /* 0x000fd80003800200 */
[----:B------:R-:W-:Y:S05]  /*20d0*/  @!P0 BRA `(.L_x_76) ;  /* 0x0000000000e88947 */ /* 0x000fea0003800000 */
[----:B------:R-:W0:Y:S01]  /*20e0*/  LDS.128 R8, [UR6+0x20] ;  /* 0x00002006ff087984 */ /* 0x000e220008000c00 */
[----:B------:R-:W-:Y:S03]  /*20f0*/  BSSY.RECONVERGENT B0, `(.L_x_77) ;  /* 0x0000013000007945 */ /* 0x000fe60003800200 */
[----:B------:R-:W1:Y:S01]  /*2100*/  LDS R28, [UR7+0xc] ;  /* 0x00000c07ff1c7984 */ /* 0x000e620008000800 */
        /* <DEDUP_REMOVED lines=13> */
.L_x_78:
[----:B------:R-:W-:Y:S01]  /*21e0*/  FMUL.FTZ R24, R9, R8 ;  /* 0x0000000809187220 */ /* 0x000fe20000410000 */
[----:B------:R-:W-:-:S03]  /*21f0*/  FMUL.FTZ R8, R8, 0.5 ;  /* 0x3f00000008087820 */ /* 0x000fc60000410000 */
[----:B------:R-:W-:-:S04]  /*2200*/  FFMA R9, -R24, R24, R9 ;  /* 0x0000001818097223 */ /* 0x000fc80000000109 */
[----:B------:R-:W-:-:S07]  /*2210*/  FFMA R24, R9, R8, R24 ;  /* 0x0000000809187223 */ /* 0x000fce0000000018 */
.L_x_79:
[----:B------:R-:W-:Y:S05]  /*2220*/  BSYNC.RECONVERGENT B0 ;  /* 0x0000000000007941 */ /* 0x000fea0003800200 */
.L_x_77:
        /* <DEDUP_REMOVED lines=15> */
.L_x_81:
[----:B------:R-:W-:Y:S05]  /*2320*/  BSYNC.RECONVERGENT B3 ;  /* 0x0000000000037941 */ /* 0x000fea0003800200 */
.L_x_80:
        /* <DEDUP_REMOVED lines=10> */
.L_x_83:
[----:B------:R-:W0:Y:S02]  /*23d0*/  MUFU.RCP R11, R26 ;  /* 0x0000001a000b7308 */ /* 0x000e240000001000 */
[----:B0-----:R-:W-:-:S04]  /*23e0*/  FFMA R8, R26, R11, -1 ;  /* 0xbf8000001a087423 */ /* 0x001fc8000000000b */
[----:B------:R-:W-:-:S04]  /*23f0*/  FADD.FTZ R8, -R8, -RZ ;  /* 0x800000ff08087221 */ /* 0x000fc80000010100 */
[----:B------:R-:W-:-:S07]  /*2400*/  FFMA R11, R11, R8, R11 ;  /* 0x000000080b0b7223 */ /* 0x000fce000000000b */
.L_x_84:
[----:B------:R-:W-:Y:S05]  /*2410*/  BSYNC.RECONVERGENT B1 ;  /* 0x0000000000017941 */ /* 0x000fea0003800200 */
.L_x_82:
[-C--:B------:R-:W-:Y:S01]  /*2420*/  FMUL R20, R20, R11.reuse ;  /* 0x0000000b14147220 */ /* 0x080fe20000400000 */
[-C--:B------:R-:W-:Y:S01]  /*2430*/  FMUL R9, R10, R11.reuse ;  /* 0x0000000b0a097220 */ /* 0x080fe20000400000 */
[----:B------:R-:W-:Y:S02]  /*2440*/  FMUL R8, R27, R11 ;  /* 0x0000000b1b087220 */ /* 0x000fe40000400000 */
[C---:B------:R-:W-:Y:S01]  /*2450*/  FFMA R6, R29.reuse, R20, R6 ;  /* 0x000000141d067223 */ /* 0x040fe20000000006 */
[C---:B------:R-:W-:Y:S01]  /*2460*/  FFMA R2, R29.reuse, R9, R2 ;  /* 0x000000091d027223 */ /* 0x040fe20000000002 */
[----:B------:R-:W-:-:S07]  /*2470*/  FFMA R3, R29, R8, R3 ;  /* 0x000000081d037223 */ /* 0x000fce0000000003 */
.L_x_76:
[----:B------:R-:W-:Y:S05]  /*2480*/  BSYNC.RECONVERGENT B2 ;  /* 0x0000000000027941 */ /* 0x000fea0003800200 */
.L_x_75:
[----:B------:R-:W-:Y:S01]  /*2490*/  IADD3 R17, PT, PT, R17, -0x8, RZ ;  /* 0xfffffff811117810 */ /* 0x000fe20007ffe0ff */
[----:B------:R-:W-:Y:S01]  /*24a0*/  UIADD3 UR6, UPT, UPT, UR6, 0x60, URZ ;  /* 0x0000006006067890 */ /* 0x000fe2000fffe0ff */
[----:B------:R-:W-:Y:S01]  /*24b0*/  IADD3 R16, PT, PT, R16, 0x8, RZ ;  /* 0x0000000810107810 */ /* 0x000fe20007ffe0ff */
[----:B------:R-:W-:Y:S01]  /*24c0*/  UIADD3 UR7, UPT, UPT, UR7, 0x20, URZ ;  /* 0x0000002007077890 */ /* 0x000fe2000fffe0ff */
[----:B------:R-:W-:Y:S11]  /*24d0*/  BRA.U UP0, `(.L_x_85) ;  /* 0xffffffe100147547 */ /* 0x000ff6000b83ffff */
.L_x_4:
[----:B------:R-:W-:-:S09]  /*24e0*/  UISETP.NE.AND UP0, UPT, UR11, URZ, UPT ;  /* 0x000000ff0b00728c */ /* 0x000fd2000bf05270 */
[----:B------:R-:W-:Y:S05]  /*24f0*/  BRA.U !UP0, `(.L_x_3) ;  /* 0x0000001d08407547 */ /* 0x000fea000b800000 */
[----:B------:R-:W1:Y:S01]  /*2500*/  S2UR UR7, SR_CgaCtaId ;  /* 0x00000000000779c3 */ /* 0x000e620000008800 */
[----:B------:R-:W-:Y:S01]  /*2510*/  UIADD3 UR8, UPT, UPT, UR8, UR5, URZ ;  /* 0x0000000508087290 */ /* 0x000fe2000fffe0ff */
[----:B------:R-:W-:Y:S01]  /*2520*/  BSSY.RECONVERGENT B2, `(.L_x_86) ;  /* 0x0000043000027945 */ /* 0x000fe20003800200 */
[----:B------:R-:W-:Y:S02]  /*2530*/  UMOV UR6, 0x400 ;  /* 0x0000040000067882 */ /* 0x000fe40000000000 */
[----:B------:R-:W-:Y:S02]  /*2540*/  UIADD3 UR9, UPT, UPT, UR6, 0xc00, URZ ;  /* 0x00000c0006097890 */ /* 0x000fe4000fffe0ff */
[----:B------:R-:W-:Y:S01]  /*2550*/  ISETP.NE.AND P0, PT, R15, UR8, PT ;  /* 0x000000080f007c0c */ /* 0x000fe2000bf05270 */
[----:B-1----:R-:W-:Y:S02]  /*2560*/  ULEA UR6, UR7, UR6, 0x18 ;  /* 0x0000000607067291 */ /* 0x002fe4000f8ec0ff */
[----:B------:R-:W-:-:S02]  /*2570*/  ULEA UR7, UR7, UR9, 0x18 ;  /* 0x0000000907077291 */ /* 0x000fc4000f8ec0ff */
[----:B------:R-:W-:Y:S02]  /*2580*/  UIMAD UR6, UR5, 0xc, UR6 ;  /* 0x0000000c050678a4 */ /* 0x000fe4000f8e0206 */
[----:B------:R-:W-:-:S06]  /*2590*/  ULEA UR7, UR5, UR7, 0x2 ;  /* 0x0000000705077291 */ /* 0x000fcc000f8e10ff */
[----:B------:R-:W-:Y:S06]  /*25a0*/  @!P0 BRA `(.L_x_87) ;  /* 0x0000000000e88947 */ /* 0x000fec0003800000 */
[----:B0-----:R-:W0:Y:S01]  /*25b0*/  LDS.128 R8, [UR6] ;  /* 0x00000006ff087984 */ /* 0x001e220008000c00 */
        /* <DEDUP_REMOVED lines=15> */
.L_x_89:
[----:B------:R-:W-:Y:S01]  /*26b0*/  FMUL.FTZ R24, R9, R8 ;  /* 0x0000000809187220 */ /* 0x000fe20000410000 */
[----:B------:R-:W-:-:S03]  /*26c0*/  FMUL.FTZ R8, R8, 0.5 ;  /* 0x3f00000008087820 */ /* 0x000fc60000410000 */
[----:B------:R-:W-:-:S04]  /*26d0*/  FFMA R9, -R24, R24, R9 ;  /* 0x0000001818097223 */ /* 0x000fc80000000109 */
[----:B------:R-:W-:-:S07]  /*26e0*/  FFMA R24, R9, R8, R24 ;  /* 0x0000000809187223 */ /* 0x000fce0000000018 */
.L_x_90:
[----:B------:R-:W-:Y:S05]  /*26f0*/  BSYNC.RECONVERGENT B0 ;  /* 0x0000000000007941 */ /* 0x000fea0003800200 */
.L_x_88:
        /* <DEDUP_REMOVED lines=15> */
.L_x_92:
[----:B------:R-:W-:Y:S05]  /*27f0*/  BSYNC.RECONVERGENT B3 ;  /* 0x0000000000037941 */ /* 0x000fea0003800200 */
.L_x_91:
        /* <DEDUP_REMOVED lines=10> */
.L_x_94:
[----:B------:R-:W0:Y:S02]  /*28a0*/  MUFU.RCP R11, R10 ;  /* 0x0000000a000b7308 */ /* 0x000e240000001000 */
[----:B0-----:R-:W-:-:S04]  /*28b0*/  FFMA R8, R10, R11, -1 ;  /* 0xbf8000000a087423 */ /* 0x001fc8000000000b */
[----:B------:R-:W-:-:S04]  /*28c0*/  FADD.FTZ R8, -R8, -RZ ;  /* 0x800000ff08087221 */ /* 0x000fc80000010100 */
[----:B------:R-:W-:-:S07]  /*28d0*/  FFMA R11, R11, R8, R11 ;  /* 0x000000080b0b7223 */ /* 0x000fce000000000b */
.L_x_95:
[----:B------:R-:W-:Y:S05]  /*28e0*/  BSYNC.RECONVERGENT B1 ;  /* 0x0000000000017941 */ /* 0x000fea0003800200 */
.L_x_93:
[-C--:B------:R-:W-:Y:S01]  /*28f0*/  FMUL R17, R17, R11.reuse ;  /* 0x0000000b11117220 */ /* 0x080fe20000400000 */
[-C--:B------:R-:W-:Y:S01]  /*2900*/  FMUL R9, R16, R11.reuse ;  /* 0x0000000b10097220 */ /* 0x080fe20000400000 */
[----:B------:R-:W-:Y:S02]  /*2910*/  FMUL R20, R20, R11 ;  /* 0x0000000b14147220 */ /* 0x000fe40000400000 */
[C---:B------:R-:W-:Y:S01]  /*2920*/  FFMA R6, R27.reuse, R17, R6 ;  /* 0x000000111b067223 */ /* 0x040fe20000000006 */
[C---:B------:R-:W-:Y:S01]  /*2930*/  FFMA R2, R27.reuse, R9, R2 ;  /* 0x000000091b027223 */ /* 0x040fe20000000002 */
[----:B------:R-:W-:-:S07]  /*2940*/  FFMA R3, R27, R20, R3 ;  /* 0x000000141b037223 */ /* 0x000fce0000000003 */
.L_x_87:
[----:B------:R-:W-:Y:S05]  /*2950*/  BSYNC.RECONVERGENT B2 ;  /* 0x0000000000027941 */ /* 0x000fea0003800200 */
.L_x_86:
[----:B------:R-:W-:-:S09]  /*2960*/  UISETP.NE.AND UP0, UPT, UR11, 0x1, UPT ;  /* 0x000000010b00788c */ /* 0x000fd2000bf05270 */
[----:B------:R-:W-:Y:S05]  /*2970*/  BRA.U !UP0, `(.L_x_3) ;  /* 0x0000001908207547 */ /* 0x000fea000b800000 */
[----:B------:R-:W-:Y:S01]  /*2980*/  UIADD3 UR5, UPT, UPT, UR8, 0x1, URZ ;  /* 0x0000000108057890 */ /* 0x000fe2000fffe0ff */
[----:B------:R-:W-:Y:S05]  /*2990*/  BSSY.RECONVERGENT B2, `(.L_x_96) ;  /* 0x000003e000027945 */ /* 0x000fea0003800200 */
[----:B------:R-:W-:-:S13]  /*29a0*/  ISETP.NE.AND P0, PT, R15, UR5, PT ;  /* 0x000000050f007c0c */ /* 0x000fda000bf05270 */
[----:B------:R-:W-:Y:S05]  /*29b0*/  @!P0 BRA `(.L_x_97) ;  /* 0x0000000000ec8947 */ /* 0x000fea0003800000 */
[----:B------:R-:W1:Y:S01]  /*29c0*/  LDS.64 R10, [UR6+0x10] ;  /* 0x00001006ff0a7984 */ /* 0x000e620008000a00 */
[----:B------:R-:W-:Y:S03]  /*29d0*/  BSSY.RECONVERGENT B0, `(.L_x_98) ;  /* 0x0000014000007945 */ /* 0x000fe60003800200 */
[----:B0-----:R-:W0:Y:S04]  /*29e0*/  LDS R16, [UR6+0xc] ;  /* 0x00000c06ff107984 */ /* 0x001e280008000800 */
[----:B------:R-:W2:Y:S01]  /*29f0*/  LDS R26, [UR7+0x4] ;  /* 0x00000407ff1a7984 */ /* 0x000ea20008000800 */
[----:B-1---5:R-:W-:Y:S01]  /*2a00*/  FADD R10, R14, -R10 ;  /* 0x8000000a0e0a7221 */ /* 0x022fe20000000000 */
[----:B------:R-:W-:Y:S01]  /*2a10*/  FADD R20, R12, -R11 ;  /* 0x8000000b0c147221 */ /* 0x000fe20000000000 */
[----:B0-----:R-:W-:-:S02]  /*2a20*/  FADD R16, R7, -R16 ;  /* 0x8000001007107221 */ /* 0x001fc40000000000 */
        /* <DEDUP_REMOVED lines=10> */
.L_x_99:
[----:B------:R-:W-:Y:S01]  /*2ad0*/  FMUL.FTZ R24, R9, R8 ;  /* 0x0000000809187220 */ /* 0x000fe20000410000 */
[----:B------:R-:W-:-:S03]  /*2ae0*/  FMUL.FTZ R8, R8, 0.5 ;  /* 0x3f00000008087820 */ /* 0x000fc60000410000 */
[----:B------:R-:W-:-:S04]  /*2af0*/  FFMA R9, -R24, R24, R9 ;  /* 0x0000001818097223 */ /* 0x000fc80000000109 */
[----:B------:R-:W-:-:S07]  /*2b00*/  FFMA R24, R9, R8, R24 ;  /* 0x0000000809187223 */ /* 0x000fce0000000018 */
.L_x_100:
[----:B------:R-:W-:Y:S05]  /*2b10*/  BSYNC.RECONVERGENT B0 ;  /* 0x0000000000007941 */ /* 0x000fea0003800200 */
.L_x_98:
        /* <DEDUP_REMOVED lines=15> */
.L_x_102:
[----:B------:R-:W-:Y:S05]  /*2c10*/  BSYNC.RECONVERGENT B3 ;  /* 0x0000000000037941 */ /* 0x000fea0003800200 */
.L_x_101:
        /* <DEDUP_REMOVED lines=10> */
.L_x_104:
[----:B------:R-:W0:Y:S02]  /*2cc0*/  MUFU.RCP R8, R17 ;  /* 0x0000001100087308 */ /* 0x000e240000001000 */
[----:B0-----:R-:W-:-:S04]  /*2cd0*/  FFMA R9, R17, R8, -1 ;  /* 0xbf80000011097423 */ /* 0x001fc80000000008 */
[----:B------:R-:W-:-:S04]  /*2ce0*/  FADD.FTZ R9, -R9, -RZ ;  /* 0x800000ff09097221 */ /* 0x000fc80000010100 */
[----:B------:R-:W-:-:S07]  /*2cf0*/  FFMA R11, R8, R9, R8 ;  /* 0x00000009080b7223 */ /* 0x000fce0000000008 */
.L_x_105:
[----:B------:R-:W-:Y:S05]  /*2d00*/  BSYNC.RECONVERGENT B1 ;  /* 0x0000000000017941 */ /* 0x000fea0003800200 */
.L_x_103:
[-C--:B------:R-:W-:Y:S01]  /*2d10*/  FMUL R16, R16, R11.reuse ;  /* 0x0000000b10107220 */ /* 0x080fe20000400000 */
[-C--:B------:R-:W-:Y:S01]  /*2d20*/  FMUL R9, R10, R11.reuse ;  /* 0x0000000b0a097220 */ /* 0x080fe20000400000 */
[----:B------:R-:W-:Y:S02]  /*2d30*/  FMUL R20, R20, R11 ;  /* 0x0000000b14147220 */ /* 0x000fe40000400000 */
[C---:B------:R-:W-:Y:S01]  /*2d40*/  FFMA R6, R27.reuse, R16, R6 ;  /* 0x000000101b067223 */ /* 0x040fe20000000006 */
[C---:B------:R-:W-:Y:S01]  /*2d50*/  FFMA R2, R27.reuse, R9, R2 ;  /* 0x000000091b027223 */ /* 0x040fe20000000002 */
[----:B------:R-:W-:-:S07]  /*2d60*/  FFMA R3, R27, R20, R3 ;  /* 0x000000141b037223 */ /* 0x000fce0000000003 */
.L_x_97:
[----:B------:R-:W-:Y:S05]  /*2d70*/  BSYNC.RECONVERGENT B2 ;  /* 0x0000000000027941 */ /* 0x000fea0003800200 */
.L_x_96:
[----:B------:R-:W-:-:S09]  /*2d80*/  UISETP.NE.AND UP0, UPT, UR11, 0x2, UPT ;  /* 0x000000020b00788c */ /* 0x000fd2000bf05270 */
[----:B------:R-:W-:Y:S05]  /*2d90*/  BRA.U !UP0, `(.L_x_3) ;  /* 0x0000001508187547 */ /* 0x000fea000b800000 */
[----:B------:R-:W-:Y:S01]  /*2da0*/  UIADD3 UR5, UPT, UPT, UR8, 0x2, URZ ;  /* 0x0000000208057890 */ /* 0x000fe2000fffe0ff */
[----:B------:R-:W-:Y:S05]  /*2db0*/  BSSY.RECONVERGENT B2, `(.L_x_106) ;  /* 0x000003e000027945 */ /* 0x000fea0003800200 */
[----:B------:R-:W-:-:S13]  /*2dc0*/  ISETP.NE.AND P0, PT, R15, UR5, PT ;  /* 0x000000050f007c0c */ /* 0x000fda000bf05270 */
[----:B------:R-:W-:Y:S05]  /*2dd0*/  @!P0 BRA `(.L_x_107) ;  /* 0x0000000000ec8947 */ /* 0x000fea0003800000 */
[----:B0-----:R-:W0:Y:S01]  /*2de0*/  LDS.64 R16, [UR6+0x18] ;  /* 0x00001806ff107984 */ /* 0x001e220008000a00 */
        /* <DEDUP_REMOVED lines=16> */
.L_x_109:
[----:B------:R-:W-:Y:S01]  /*2ef0*/  FMUL.FTZ R24, R9, R8 ;  /* 0x0000000809187220 */ /* 0x000fe20000410000 */
[----:B------:R-:W-:-:S03]  /*2f00*/  FMUL.FTZ R8, R8, 0.5 ;  /* 0x3f00000008087820 */ /* 0x000fc60000410000 */
[----:B------:R-:W-:-:S04]  /*2f10*/  FFMA R9, -R24, R24, R9 ;  /* 0x0000001818097223 */ /* 0x000fc80000000109 */
[----:B------:R-:W-:-:S07]  /*2f20*/  FFMA R24, R9, R8, R24 ;  /* 0x0000000809187223 */ /* 0x000fce0000000018 */
.L_x_110:
[----:B------:R-:W-:Y:S05]  /*2f30*/  BSYNC.RECONVERGENT B0 ;  /* 0x0000000000007941 */ /* 0x000fea0003800200 */
.L_x_108:
        /* <DEDUP_REMOVED lines=15> */
.L_x_112:
[----:B------:R-:W-:Y:S05]  /*3030*/  BSYNC.RECONVERGENT B3 ;  /* 0x0000000000037941 */ /* 0x000fea0003800200 */
.L_x_111:
        /* <DEDUP_REMOVED lines=10> */
.L_x_114:
[----:B------:R-:W0:Y:S02]  /*30e0*/  MUFU.RCP R11, R10 ;  /* 0x0000000a000b7308 */ /* 0x000e240000001000 */
[----:B0-----:R-:W-:-:S04]  /*30f0*/  FFMA R8, R10, R11, -1 ;  /* 0xbf8000000a087423 */ /* 0x001fc8000000000b */
[----:B------:R-:W-:-:S04]  /*3100*/  FADD.FTZ R8, -R8, -RZ ;  /* 0x800000ff08087221 */ /* 0x000fc80000010100 */
[----:B------:R-:W-:-:S07]  /*3110*/  FFMA R11, R11, R8, R11 ;  /* 0x000000080b0b7223 */ /* 0x000fce000000000b */
.L_x_115:
[----:B------:R-:W-:Y:S05]  /*3120*/  BSYNC.RECONVERGENT B1 ;  /* 0x0000000000017941 */ /* 0x000fea0003800200 */
.L_x_113:
[-C--:B------:R-:W-:Y:S01]  /*3130*/  FMUL R20, R20, R11.reuse ;  /* 0x0000000b14147220 */ /* 0x080fe20000400000 */
[-C--:B------:R-:W-:Y:S01]  /*3140*/  FMUL R17, R17, R11.reuse ;  /* 0x0000000b11117220 */ /* 0x080fe20000400000 */
[----:B------:R-:W-:Y:S02]  /*3150*/  FMUL R16, R16, R11 ;  /* 0x0000000b10107220 */ /* 0x000fe40000400000 */
[C---:B------:R-:W-:Y:S01]  /*3160*/  FFMA R6, R27.reuse, R20, R6 ;  /* 0x000000141b067223 */ /* 0x040fe20000000006 */
[C---:B------:R-:W-:Y:S01]  /*3170*/  FFMA R2, R27.reuse, R17, R2 ;  /* 0x000000111b027223 */ /* 0x040fe20000000002 */
[----:B------:R-:W-:-:S07]  /*3180*/  FFMA R3, R27, R16, R3 ;  /* 0x000000101b037223 */ /* 0x000fce0000000003 */
.L_x_107:
[----:B------:R-:W-:Y:S05]  /*3190*/  BSYNC.RECONVERGENT B2 ;  /* 0x0000000000027941 */ /* 0x000fea0003800200 */
.L_x_106:
[----:B------:R-:W-:-:S09]  /*31a0*/  UISETP.NE.AND UP0, UPT, UR11, 0x3, UPT ;  /* 0x000000030b00788c */ /* 0x000fd2000bf05270 */
[----:B------:R-:W-:Y:S05]  /*31b0*/  BRA.U !UP0, `(.L_x_3) ;  /* 0x0000001108107547 */ /* 0x000fea000b800000 */
[----:B------:R-:W-:Y:S01]  /*31c0*/  UIADD3 UR5, UPT, UPT, UR8, 0x3, URZ ;  /* 0x0000000308057890 */ /* 0x000fe2000fffe0ff */
[----:B------:R-:W-:Y:S05]  /*31d0*/  BSSY.RECONVERGENT B2, `(.L_x_116) ;  /* 0x000003d000027945 */ /* 0x000fea0003800200 */
[----:B------:R-:W-:-:S13]  /*31e0*/  ISETP.NE.AND P0, PT, R15, UR5, PT ;  /* 0x000000050f007c0c */ /* 0x000fda000bf05270 */
[----:B------:R-:W-:Y:S05]  /*31f0*/  @!P0 BRA `(.L_x_117) ;  /* 0x0000000000e88947 */ /* 0x000fea0003800000 */
[----:B0-----:R-:W0:Y:S01]  /*3200*/  LDS.128 R8, [UR6+0x20] ;  /* 0x00002006ff087984 */ /* 0x001e220008000c00 */
        /* <DEDUP_REMOVED lines=15> */
.L_x_119:
[----:B------:R-:W-:Y:S01]  /*3300*/  FMUL.FTZ R24, R9, R8 ;  /* 0x0000000809187220 */ /* 0x000fe20000410000 */
[----:B------:R-:W-:-:S03]  /*3310*/  FMUL.FTZ R8, R8, 0.5 ;  /* 0x3f00000008087820 */ /* 0x000fc60000410000 */
[----:B------:R-:W-:-:S04]  /*3320*/  FFMA R9, -R24, R24, R9 ;  /* 0x0000001818097223 */ /* 0x000fc80000000109 */
[----:B------:R-:W-:-:S07]  /*3330*/  FFMA R24, R9, R8, R24 ;  /* 0x0000000809187223 */ /* 0x000fce0000000018 */
.L_x_120:
[----:B------:R-:W-:Y:S05]  /*3340*/  BSYNC.RECONVERGENT B0 ;  /* 0x0000000000007941 */ /* 0x000fea0003800200 */
.L_x_118:
        /* <DEDUP_REMOVED lines=15> */
.L_x_122:
[----:B------:R-:W-:Y:S05]  /*3440*/  BSYNC.RECONVERGENT B3 ;  /* 0x0000000000037941 */ /* 0x000fea0003800200 */
.L_x_121:
        /* <DEDUP_REMOVED lines=10> */
.L_x_124:
[----:B------:R-:W0:Y:S02]  /*34f0*/  MUFU.RCP R8, R17 ;  /* 0x0000001100087308 */ /* 0x000e240000001000 */
[----:B0-----:R-:W-:-:S04]  /*3500*/  FFMA R9, R17, R8, -1 ;  /* 0xbf80000011097423 */ /* 0x001fc80000000008 */
[----:B------:R-:W-:-:S04]  /*3510*/  FADD.FTZ R9, -R9, -RZ ;  /* 0x800000ff09097221 */ /* 0x000fc80000010100 */
[----:B------:R-:W-:-:S07]  /*3520*/  FFMA R11, R8, R9, R8 ;  /* 0x00000009080b7223 */ /* 0x000fce0000000008 */
.L_x_125:
[----:B------:R-:W-:Y:S05]  /*3530*/  BSYNC.RECONVERGENT B1 ;  /* 0x0000000000017941 */ /* 0x000fea0003800200 */
.L_x_123:
[-C--:B------:R-:W-:Y:S01]  /*3540*/  FMUL R16, R16, R11.reuse ;  /* 0x0000000b10107220 */ /* 0x080fe20000400000 */
[-C--:B------:R-:W-:Y:S01]  /*3550*/  FMUL R9, R10, R11.reuse ;  /* 0x0000000b0a097220 */ /* 0x080fe20000400000 */
[----:B------:R-:W-:Y:S02]  /*3560*/  FMUL R20, R20, R11 ;  /* 0x0000000b14147220 */ /* 0x000fe40000400000 */
[C---:B------:R-:W-:Y:S01]  /*3570*/  FFMA R6, R27.reuse, R16, R6 ;  /* 0x000000101b067223 */ /* 0x040fe20000000006 */
[C---:B------:R-:W-:Y:S01]  /*3580*/  FFMA R2, R27.reuse, R9, R2 ;  /* 0x000000091b027223 */ /* 0x040fe20000000002 */
[----:B------:R-:W-:-:S07]  /*3590*/  FFMA R3, R27, R20, R3 ;  /* 0x000000141b037223 */ /* 0x000fce0000000003 */
.L_x_117:
[----:B------:R-:W-:Y:S05]  /*35a0*/  BSYNC.RECONVERGENT B2 ;  /* 0x0000000000027941 */ /* 0x000fea0003800200 */
.L_x_116:
        /* <DEDUP_REMOVED lines=22> */
.L_x_129:
[----:B------:R-:W-:Y:S01]  /*3710*/  FMUL.FTZ R24, R9, R8 ;  /* 0x0000000809187220 */ /* 0x000fe20000410000 */
[----:B------:R-:W-:-:S03]  /*3720*/  FMUL.FTZ R8, R8, 0.5 ;  /* 0x3f00000008087820 */ /* 0x000fc60000410000 */
[----:B------:R-:W-:-:S04]  /*3730*/  FFMA R9, -R24, R24, R9 ;  /* 0x0000001818097223 */ /* 0x000fc80000000109 */
[----:B------:R-:W-:-:S07]  /*3740*/  FFMA R24, R9, R8, R24 ;  /* 0x0000000809187223 */ /* 0x000fce0000000018 */
.L_x_130:
[----:B------:R-:W-:Y:S05]  /*3750*/  BSYNC.RECONVERGENT B0 ;  /* 0x0000000000007941 */ /* 0x000fea0003800200 */
.L_x_128:
        /* <DEDUP_REMOVED lines=15> */
.L_x_132:
[----:B------:R-:W-:Y:S05]  /*3850*/  BSYNC.RECONVERGENT B3 ;  /* 0x0000000000037941 */ /* 0x000fea0003800200 */
.L_x_131:
        /* <DEDUP_REMOVED lines=10> */
.L_x_134:
[----:B------:R-:W0:Y:S02]  /*3900*/  MUFU.RCP R11, R10 ;  /* 0x0000000a000b7308 */ /* 0x000e240000001000 */
[----:B0-----:R-:W-:-:S04]  /*3910*/  FFMA R8, R10, R11, -1 ;  /* 0xbf8000000a087423 */ /* 0x001fc8000000000b */
[----:B------:R-:W-:-:S04]  /*3920*/  FADD.FTZ R8, -R8, -RZ ;  /* 0x800000ff08087221 */ /* 0x000fc80000010100 */
[----:B------:R-:W-:-:S07]  /*3930*/  FFMA R11, R11, R8, R11 ;  /* 0x000000080b0b7223 */ /* 0x000fce000000000b */
.L_x_135:
[----:B------:R-:W-:Y:S05]  /*3940*/  BSYNC.RECONVERGENT B1 ;  /* 0x0000000000017941 */ /* 0x000fea0003800200 */
.L_x_133:
[-C--:B------:R-:W-:Y:S01]  /*3950*/  FMUL R17, R17, R11.reuse ;  /* 0x0000000b11117220 */ /* 0x080fe20000400000 */
[-C--:B------:R-:W-:Y:S01]  /*3960*/  FMUL R9, R16, R11.reuse ;  /* 0x0000000b10097220 */ /* 0x080fe20000400000 */
[----:B------:R-:W-:Y:S02]  /*3970*/  FMUL R20, R20, R11 ;  /* 0x0000000b14147220 */ /* 0x000fe40000400000 */
[C---:B------:R-:W-:Y:S01]  /*3980*/  FFMA R6, R27.reuse, R17, R6 ;  /* 0x000000111b067223 */ /* 0x040fe20000000006 */
[C---:B------:R-:W-:Y:S01]  /*3990*/  FFMA R2, R27.reuse, R9, R2 ;  /* 0x000000091b027223 */ /* 0x040fe20000000002 */
[----:B------:R-:W-:-:S07]  /*39a0*/  FFMA R3, R27, R20, R3 ;  /* 0x000000141b037223 */ /* 0x000fce0000000003 */
.L_x_127:
[----:B------:R-:W-:Y:S05]  /*39b0*/  BSYNC.RECONVERGENT B2 ;  /* 0x0000000000027941 */ /* 0x000fea0003800200 */
.L_x_126:
        /* <DEDUP_REMOVED lines=23> */
.L_x_139:
[----:B------:R-:W-:Y:S01]  /*3b30*/  FMUL.FTZ R24, R9, R8 ;  /* 0x0000000809187220 */ /* 0x000fe20000410000 */
[----:B------:R-:W-:-:S03]  /*3b40*/  FMUL.FTZ R8, R8, 0.5 ;  /* 0x3f00000008087820 */ /* 0x000fc60000410000 */
[----:B------:R-:W-:-:S04]  /*3b50*/  FFMA R9, -R24, R24, R9 ;  /* 0x0000001818097223 */ /* 0x000fc80000000109 */
[----:B------:R-:W-:-:S07]  /*3b60*/  FFMA R24, R9, R8, R24 ;  /* 0x0000000809187223 */ /* 0x000fce0000000018 */
.L_x_140:
[----:B------:R-:W-:Y:S05]  /*3b70*/  BSYNC.RECONVERGENT B0 ;  /* 0x0000000000007941 */ /* 0x000fea0003800200 */
.L_x_138:
        /* <DEDUP_REMOVED lines=15> */
.L_x_142:
[----:B------:R-:W-:Y:S05]  /*3c70*/  BSYNC.RECONVERGENT B3 ;  /* 0x0000000000037941 */ /* 0x000fea0003800200 */
.L_x_141:
        /* <DEDUP_REMOVED lines=10> */
.L_x_144:
[----:B------:R-:W0:Y:S02]  /*3d20*/  MUFU.RCP R8, R17 ;  /* 0x0000001100087308 */ /* 0x000e240000001000 */
[----:B0-----:R-:W-:-:S04]  /*3d30*/  FFMA R9, R17, R8, -1 ;  /* 0xbf80000011097423 */ /* 0x001fc80000000008 */
[----:B------:R-:W-:-:S04]  /*3d40*/  FADD.FTZ R9, -R9, -RZ ;  /* 0x800000ff09097221 */ /* 0x000fc80000010100 */
[----:B------:R-:W-:-:S07]  /*3d50*/  FFMA R11, R8, R9, R8 ;  /* 0x00000009080b7223 */ /* 0x000fce0000000008 */
.L_x_145:
[----:B------:R-:W-:Y:S05]  /*3d60*/  BSYNC.RECONVERGENT B1 ;  /* 0x0000000000017941 */ /* 0x000fea0003800200 */
.L_x_143:
[-C--:B------:R-:W-:Y:S01]  /*3d70*/  FMUL R16, R16, R11.reuse ;  /* 0x0000000b10107220 */ /* 0x080fe20000400000 */
[-C--:B------:R-:W-:Y:S01]  /*3d80*/  FMUL R9, R10, R11.reuse ;  /* 0x0000000b0a097220 */ /* 0x080fe20000400000 */
[----:B------:R-:W-:Y:S02]  /*3d90*/  FMUL R20, R20, R11 ;  /* 0x0000000b14147220 */ /* 0x000fe40000400000 */
[C---:B------:R-:W-:Y:S01]  /*3da0*/  FFMA R6, R27.reuse, R16, R6 ;  /* 0x000000101b067223 */ /* 0x040fe20000000006 */
[C---:B------:R-:W-:Y:S01]  /*3db0*/  FFMA R2, R27.reuse, R9, R2 ;  /* 0x000000091b027223 */ /* 0x040fe20000000002 */
[----:B------:R-:W-:-:S07]  /*3dc0*/  FFMA R3, R27, R20, R3 ;  /* 0x000000141b037223 */ /* 0x000fce0000000003 */
.L_x_137:
[----:B------:R-:W-:Y:S05]  /*3dd0*/  BSYNC.RECONVERGENT B2 ;  /* 0x0000000000027941 */ /* 0x000fea0003800200 */
.L_x_136:
[----:B------:R-:W-:Y:S01]  /*3de0*/  UIADD3 UR5, UPT, UPT, UR8, 0x6, URZ ;  /* 0x0000000608057890 */ /* 0x000fe2000fffe0ff */
[----:B0-----:R-:W-:Y:S01]  /*3df0*/  MOV R8, UR11 ;  /* 0x0000000b00087c02 */ /* 0x001fe20008000f00 */
[----:B------:R-:W-:Y:S04]  /*3e00*/  BSSY.RECONVERGENT B2, `(.L_x_3) ;  /* 0x000003f000027945 */ /* 0x000fe80003800200 */
[----:B------:R-:W-:-:S04]  /*3e10*/  ISETP.NE.AND P0, PT, R15, UR5, PT ;  /* 0x000000050f007c0c */ /* 0x000fc8000bf05270 */
[----:B------:R-:W-:-:S13]  /*3e20*/  ISETP.EQ.OR P0, PT, R8, 0x6, !P0 ;  /* 0x000000060800780c */ /* 0x000fda0004702670 */
[----:B------:R-:W-:Y:S05]  /*3e30*/  @P0 BRA `(.L_x_146) ;  /* 0x0000000000ec0947 */ /* 0x000fea0003800000 */
        /* <DEDUP_REMOVED lines=17> */
.L_x_148:
[----:B------:R-:W-:Y:S01]  /*3f50*/  FMUL.FTZ R24, R9, R8 ;  /* 0x0000000809187220 */ /* 0x000fe20000410000 */
[----:B------:R-:W-:-:S03]  /*3f60*/  FMUL.FTZ R8, R8, 0.5 ;  /* 0x3f00000008087820 */ /* 0x000fc60000410000 */
[----:B------:R-:W-:-:S04]  /*3f70*/  FFMA R9, -R24, R24, R9 ;  /* 0x0000001818097223 */ /* 0x000fc80000000109 */
[----:B------:R-:W-:-:S07]  /*3f80*/  FFMA R24, R9, R8, R24 ;  /* 0x0000000809187223 */ /* 0x000fce0000000018 */
.L_x_149:
[----:B------:R-:W-:Y:S05]  /*3f90*/  BSYNC.RECONVERGENT B0 ;  /* 0x0000000000007941 */ /* 0x000fea0003800200 */
.L_x_147:
        /* <DEDUP_REMOVED lines=15> */
.L_x_151:
[----:B------:R-:W-:Y:S05]  /*4090*/  BSYNC.RECONVERGENT B3 ;  /* 0x0000000000037941 */ /* 0x000fea0003800200 */
.L_x_150:
        /* <DEDUP_REMOVED lines=10> */
.L_x_153:
[----:B------:R-:W0:Y:S02]  /*4140*/  MUFU.RCP R11, R10 ;  /* 0x0000000a000b7308 */ /* 0x000e240000001000 */
[----:B0-----:R-:W-:-:S04]  /*4150*/  FFMA R8, R10, R11, -1 ;  /* 0xbf8000000a087423 */ /* 0x001fc8000000000b */
[----:B------:R-:W-:-:S04]  /*4160*/  FADD.FTZ R8, -R8, -RZ ;  /* 0x800000ff08087221 */ /* 0x000fc80000010100 */
[----:B------:R-:W-:-:S07]  /*4170*/  FFMA R11, R11, R8, R11 ;  /* 0x000000080b0b7223 */ /* 0x000fce000000000b */
.L_x_154:
[----:B------:R-:W-:Y:S05]  /*4180*/  BSYNC.RECONVERGENT B1 ;  /* 0x0000000000017941 */ /* 0x000fea0003800200 */
.L_x_152:
[-C--:B------:R-:W-:Y:S01]  /*4190*/  FMUL R20, R20, R11.reuse ;  /* 0x0000000b14147220 */ /* 0x080fe20000400000 */
[-C--:B------:R-:W-:Y:S01]  /*41a0*/  FMUL R17, R17, R11.reuse ;  /* 0x0000000b11117220 */ /* 0x080fe20000400000 */
[----:B------:R-:W-:Y:S02]  /*41b0*/  FMUL R16, R16, R11 ;  /* 0x0000000b10107220 */ /* 0x000fe40000400000 */
[C---:B------:R-:W-:Y:S01]  /*41c0*/  FFMA R6, R27.reuse, R20, R6 ;  /* 0x000000141b067223 */ /* 0x040fe20000000006 */
[C---:B------:R-:W-:Y:S01]  /*41d0*/  FFMA R2, R27.reuse, R17, R2 ;  /* 0x000000111b027223 */ /* 0x040fe20000000002 */
[----:B------:R-:W-:-:S07]  /*41e0*/  FFMA R3, R27, R16, R3 ;  /* 0x000000101b037223 */ /* 0x000fce0000000003 */
.L_x_146:
[----:B------:R-:W-:Y:S05]  /*41f0*/  BSYNC.RECONVERGENT B2 ;  /* 0x0000000000027941 */ /* 0x000fea0003800200 */
.L_x_3:
[----:B------:R-:W1:Y:S01]  /*4200*/  LDCU UR5, c[0x0][0x398] ;  /* 0x00007300ff0577ac */ /* 0x000e620008000800 */
[----:B------:R-:W-:Y:S02]  /*4210*/  UIADD3 UR4, UPT, UPT, UR4, 0x1, URZ ;  /* 0x0000000104047890 */ /* 0x000fe4000fffe0ff */
[----:B-1----:R-:W-:-:S04]  /*4220*/  UIADD3 UR5, UPT, UPT, UR5, 0xff, URZ ;  /* 0x000000ff05057890 */ /* 0x002fc8000fffe0ff */
[----:B------:R-:W-:-:S04]  /*4230*/  USHF.R.U32.HI UR5, URZ, 0x8, UR5 ;  /* 0x00000008ff057899 */ /* 0x000fc80008011605 */
[----:B------:R-:W-:Y:S01]  /*4240*/  UISETP.NE.AND UP0, UPT, UR4, UR5, UPT ;  /* 0x000000050400728c */ /* 0x000fe2000bf05270 */
[----:B------:R-:W-:Y:S08]  /*4250*/  BAR.SYNC.DEFER_BLOCKING 0x0 ;  /* 0x0000000000007b1d */ /* 0x000ff00000010000 */
[----:B------:R-:W-:Y:S05]  /*4260*/  BRA.U UP0, `(.L_x_155) ;  /* 0xffffffbd00dc7547 */ /* 0x000fea000b83ffff */
.L_x_0:
[----:B------:R-:W1:Y:S01]  /*4270*/  LDC.64 R4, c[0x0][0x388] ;  /* 0x0000e200ff047b82 */ /* 0x000e620000000a00 */
[----:B------:R-:W2:Y:S01]  /*4280*/  LDCU UR5, c[0x0][0x3a4] ;  /* 0x00007480ff0577ac */ /* 0x000ea20008000800 */
[----:B-1----:R-:W-:-:S05]  /*4290*/  IMAD.WIDE R4, R13, 0x4, R4 ;  /* 0x000000040d047825 */ /* 0x002fca00078e0204 */
[----:B------:R-:W3:Y:S04]  /*42a0*/  LDG.E R9, desc[UR12][R4.64] ;  /* 0x0000000c04097981 */ /* 0x000ee8000c1e1900 */
[----:B------:R-:W4:Y:S04]  /*42b0*/  LDG.E R11, desc[UR12][R4.64+0x4] ;  /* 0x0000040c040b7981 */ /* 0x000f28000c1e1900 */
[----:B------:R-:W2:Y:S01]  /*42c0*/  LDG.E R0, desc[UR12][R4.64+0x8] ;  /* 0x0000080c04007981 */ /* 0x000ea2000c1e1900 */
[----:B---3--:R-:W-:Y:S01]  /*42d0*/  FADD R9, R9, R6 ;  /* 0x0000000609097221 */ /* 0x008fe20000000000 */
[----:B----4-:R-:W-:-:S03]  /*42e0*/  FADD R11, R11, R2 ;  /* 0x000000020b0b7221 */ /* 0x010fc60000000000 */
[----:B--2---:R-:W-:Y:S01]  /*42f0*/  FMUL R9, R9, UR5 ;  /* 0x0000000509097c20 */ /* 0x004fe20008400000 */
[----:B------:R-:W-:Y:S01]  /*4300*/  FADD R0, R0, R3 ;  /* 0x0000000300007221 */ /* 0x000fe20000000000 */
[----:B------:R-:W-:-:S03]  /*4310*/  FMUL R11, R11, UR5 ;  /* 0x000000050b0b7c20 */ /* 0x000fc60008400000 */
[----:B------:R-:W-:Y:S01]  /*4320*/  FMNMX R9, R9, -50, !PT ;  /* 0xc248000009097809 */ /* 0x000fe20007800000 */
[----:B------:R-:W-:Y:S01]  /*4330*/  FMUL R0, R0, UR5 ;  /* 0x0000000500007c20 */ /* 0x000fe20008400000 */
[----:B------:R-:W-:Y:S02]  /*4340*/  FMNMX R11, R11, -50, !PT ;  /* 0xc24800000b0b7809 */ /* 0x000fe40007800000 */
[----:B------:R-:W-:Y:S02]  /*4350*/  FMNMX R9, R9, 50, PT ;  /* 0x4248000009097809 */ /* 0x000fe40003800000 */
[----:B------:R-:W-:Y:S02]  /*4360*/  FMNMX R0, R0, -50, !PT ;  /* 0xc248000000007809 */ /* 0x000fe40007800000 */
[----:B------:R-:W-:Y:S01]  /*4370*/  FMNMX R11, R11, 50, PT ;  /* 0x424800000b0b7809 */ /* 0x000fe20003800000 */
[----:B-----5:R-:W-:Y:S01]  /*4380*/  FADD R7, R7, R9 ;  /* 0x0000000907077221 */ /* 0x020fe20000000000 */
[----:B------:R-:W-:-:S03]  /*4390*/  FMNMX R3, R0, 50, PT ;  /* 0x4248000000037809 */ /* 0x000fc60003800000 */
[----:B------:R-:W-:Y:S01]  /*43a0*/  FADD R13, R14, R11 ;  /* 0x0000000b0e0d7221 */ /* 0x000fe20000000000 */
[----:B------:R-:W-:Y:S01]  /*43b0*/  STG.E desc[UR12][R18.64], R7 ;  /* 0x0000000712007986 */ /* 0x000fe2000c10190c */
[----:B------:R-:W-:-:S03]  /*43c0*/  FADD R15, R12, R3 ;  /* 0x000000030c0f7221 */ /* 0x000fc60000000000 */
[----:B------:R-:W-:Y:S04]  /*43d0*/  STG.E desc[UR12][R18.64+0x4], R13 ;  /* 0x0000040d12007986 */ /* 0x000fe8000c10190c */
[----:B------:R-:W-:Y:S04]  /*43e0*/  STG.E desc[UR12][R18.64+0x8], R15 ;  /* 0x0000080f12007986 */ /* 0x000fe8000c10190c */
[----:B------:R-:W-:Y:S04]  /*43f0*/  STG.E desc[UR12][R4.64], R9 ;  /* 0x0000000904007986 */ /* 0x000fe8000c10190c */
[----:B------:R-:W-:Y:S04]  /*4400*/  STG.E desc[UR12][R4.64+0x4], R11 ;  /* 0x0000040b04007986 */ /* 0x000fe8000c10190c */
[----:B------:R-:W-:Y:S01]  /*4410*/  STG.E desc[UR12][R4.64+0x8], R3 ;  /* 0x0000080304007986 */ /* 0x000fe2000c10190c */
[----:B------:R-:W-:Y:S05]  /*4420*/  EXIT ;  /* 0x000000000000794d */ /* 0x000fea0003800000 */
        .weak           $__internal_0_$__cuda_sm20_rcp_rn_f32_slowpath
        .type           $__internal_0_$__cuda_sm20_rcp_rn_f32_slowpath,@function
        .size           $__internal_0_$__cuda_sm20_rcp_rn_f32_slowpath,($__internal_1_$__cuda_sm20_sqrt_rn_f32_slowpath - $__internal_0_$__cuda_sm20_rcp_rn_f32_slowpath)
$__internal_0_$__cuda_sm20_rcp_rn_f32_slowpath:
[----:B------:R-:W-:Y:S01]  /*4430*/  SHF.L.U32 R9, R21, 0x1, RZ ;  /* 0x0000000115097819 */ /* 0x000fe200000006ff */
[----:B------:R-:W-:Y:S03]  /*4440*/  BSSY.RECONVERGENT B0, `(.L_x_156) ;  /* 0x0000030000007945 */ /* 0x000fe60003800200 */
[----:B------:R-:W-:-:S04]  /*4450*/  SHF.R.U32.HI R9, RZ, 0x18, R9 ;  /* 0x00000018ff097819 */ /* 0x000fc80000011609 */
[----:B------:R-:W-:-:S13]  /*4460*/  ISETP.NE.U32.AND P0, PT, R9, RZ, PT ;  /* 0x000000ff0900720c */ /* 0x000fda0003f05070 */
[----:B------:R-:W-:Y:S05]  /*4470*/  @P0 BRA `(.L_x_157) ;  /* 0x0000000000280947 */ /* 0x000fea0003800000 */
[----:B------:R-:W-:-:S04]  /*4480*/  SHF.L.U32 R8, R21, 0x1, RZ ;  /* 0x0000000115087819 */ /* 0x000fc800000006ff */
[----:B------:R-:W-:-:S13]  /*4490*/  ISETP.NE.AND P0, PT, R8, RZ, PT ;  /* 0x000000ff0800720c */ /* 0x000fda0003f05270 */
[----:B------:R-:W-:Y:S01]  /*44a0*/  @P0 FFMA R9, R21, 1.84467440737095516160e+19, RZ ;  /* 0x5f80000015090823 */ /* 0x000fe200000000ff */
[----:B------:R-:W-:Y:S08]  /*44b0*/  @!P0 MUFU.RCP R11, R21 ;  /* 0x00000015000b8308 */ /* 0x000ff00000001000 */
[----:B------:R-:W0:Y:S02]  /*44c0*/  @P0 MUFU.RCP R8, R9 ;  /* 0x0000000900080308 */ /* 0x000e240000001000 */
[----:B0-----:R-:W-:-:S04]  /*44d0*/  @P0 FFMA R23, R9, R8, -1 ;  /* 0xbf80000009170423 */ /* 0x001fc80000000008 */
[----:B------:R-:W-:-:S04]  /*44e0*/  @P0 FADD.FTZ R23, -R23, -RZ ;  /* 0x800000ff17170221 */ /* 0x000fc80000010100 */
[----:B------:R-:W-:-:S04]  /*44f0*/  @P0 FFMA R23, R8, R23, R8 ;  /* 0x0000001708170223 */ /* 0x000fc80000000008 */
[----:B------:R-:W-:Y:S01]  /*4500*/  @P0 FFMA R11, R23, 1.84467440737095516160e+19, RZ ;  /* 0x5f800000170b0823 */ /* 0x000fe200000000ff */
[----:B------:R-:W-:Y:S06]  /*4510*/  BRA `(.L_x_158) ;  /* 0x0000000000887947 */ /* 0x000fec0003800000 */
.L_x_157:
[----:B------:R-:W-:-:S04]  /*4520*/  IADD3 R8, PT, PT, R9, -0xfd, RZ ;  /* 0xffffff0309087810 */ /* 0x000fc80007ffe0ff */
[----:B------:R-:W-:-:S13]  /*4530*/  ISETP.GT.U32.AND P0, PT, R8, 0x1, PT ;  /* 0x000000010800780c */ /* 0x000fda0003f04070 */
[----:B------:R-:W-:Y:S05]  /*4540*/  @P0 BRA `(.L_x_159) ;  /* 0x0000000000780947 */ /* 0x000fea0003800000 */
[----:B------:R-:W-:Y:S01]  /*4550*/  LOP3.LUT R25, R21, 0x7fffff, RZ, 0xc0, !PT ;  /* 0x007fffff15197812 */ /* 0x000fe200078ec0ff */
[----:B------:R-:W-:Y:S01]  /*4560*/  HFMA2 R23, -RZ, RZ, 0, 1.78813934326171875e-07 ;  /* 0x00000003ff177431 */ /* 0x000fe200000001ff */
[----:B------:R-:W-:Y:S02]  /*4570*/  IADD3 R9, PT, PT, R9, -0xfc, RZ ;  /* 0xffffff0409097810 */ /* 0x000fe40007ffe0ff */
[----:B------:R-:W-:-:S04]  /*4580*/  LOP3.LUT R25, R25, 0x3f800000, RZ, 0xfc, !PT ;  /* 0x3f80000019197812 */ /* 0x000fc800078efcff */
[----:B------:R-:W0:Y:S01]  /*4590*/  MUFU.RCP R28, R25 ;  /* 0x00000019001c7308 */ /* 0x000e220000001000 */
[----:B------:R-:W-:Y:S01]  /*45a0*/  SHF.L.U32 R23, R23, R8, RZ ;  /* 0x0000000817177219 */ /* 0x000fe200000006ff */
[----:B0-----:R-:W-:-:S04]  /*45b0*/  FFMA R11, R25, R28, -1 ;  /* 0xbf800000190b7423 */ /* 0x001fc8000000001c */
[----:B------:R-:W-:-:S04]  /*45c0*/  FADD.FTZ R11, -R11, -RZ ;  /* 0x800000ff0b0b7221 */ /* 0x000fc80000010100 */
[CCC-:B------:R-:W-:Y:S01]  /*45d0*/  FFMA.RM R24, R28.reuse, R11.reuse, R28.reuse ;  /* 0x0000000b1c187223 */ /* 0x1c0fe2000000401c */
[----:B------:R-:W-:-:S05]  /*45e0*/  FFMA.RP R11, R28, R11, R28 ;  /* 0x0000000b1c0b7223 */ /* 0x000fca000000801c */
[C---:B------:R-:W-:Y:S02]  /*45f0*/  FSETP.NEU.FTZ.AND P0, PT, R24.reuse, R11, PT ;  /* 0x0000000b1800720b */ /* 0x040fe40003f1d000 */
[----:B------:R-:W-:Y:S02]  /*4600*/  LOP3.LUT R24, R24, 0x7fffff, RZ, 0xc0, !PT ;  /* 0x007fffff18187812 */ /* 0x000fe400078ec0ff */
[----:B------:R-:W-:Y:S02]  /*4610*/  SEL R11, RZ, 0xffffffff, !P0 ;  /* 0xffffffffff0b7807 */ /* 0x000fe40004000000 */
[----:B------:R-:W-:Y:S02]  /*4620*/  LOP3.LUT R24, R24, 0x800000, RZ, 0xfc, !PT ;  /* 0x0080000018187812 */ /* 0x000fe400078efcff */
[----:B------:R-:W-:Y:S02]  /*4630*/  IADD3 R11, PT, PT, -R11, RZ, RZ ;  /* 0x000000ff0b0b7210 */ /* 0x000fe40007ffe1ff */
[----:B------:R-:W-:-:S02]  /*4640*/  LOP3.LUT R23, R23, R24, RZ, 0xc0, !PT ;  /* 0x0000001817177212 */ /* 0x000fc400078ec0ff */
[-CC-:B------:R-:W-:Y:S02]  /*4650*/  LOP3.LUT P1, RZ, R11, R8.reuse, R24.reuse, 0xf8, !PT ;  /* 0x000000080bff7212 */ /* 0x180fe4000782f818 */
[----:B------:R-:W-:Y:S02]  /*4660*/  SHF.R.U32.HI R23, RZ, R8, R23 ;  /* 0x00000008ff177219 */ /* 0x000fe40000011617 */
[----:B------:R-:W-:Y:S02]  /*4670*/  SHF.R.U32.HI R24, RZ, R9, R24 ;  /* 0x00000009ff187219 */ /* 0x000fe40000011618 */
[C---:B------:R-:W-:Y:S02]  /*4680*/  LOP3.LUT P0, RZ, R23.reuse, 0x1, RZ, 0xc0, !PT ;  /* 0x0000000117ff7812 */ /* 0x040fe4000780c0ff */
[----:B------:R-:W-:-:S04]  /*4690*/  LOP3.LUT P2, RZ, R23, 0x2, RZ, 0xc0, !PT ;  /* 0x0000000217ff7812 */ /* 0x000fc8000784c0ff */
[----:B------:R-:W-:Y:S02]  /*46a0*/  PLOP3.LUT P0, PT, P0, P1, P2, 0xe0, 0x0 ;  /* 0x000000000000781c */ /* 0x000fe40000703c20 */
[----:B------:R-:W-:Y:S02]  /*46b0*/  LOP3.LUT P1, RZ, R21, 0x7fffff, RZ, 0xc0, !PT ;  /* 0x007fffff15ff7812 */ /* 0x000fe4000782c0ff */
[----:B------:R-:W-:-:S04]  /*46c0*/  SEL R8, RZ, 0x1, !P0 ;  /* 0x00000001ff087807 */ /* 0x000fc80004000000 */
[----:B------:R-:W-:-:S04]  /*46d0*/  IADD3 R8, PT, PT, -R8, RZ, RZ ;  /* 0x000000ff08087210 */ /* 0x000fc80007ffe1ff */
[----:B------:R-:W-:-:S13]  /*46e0*/  ISETP.GE.AND P0, PT, R8, RZ, PT ;  /* 0x000000ff0800720c */ /* 0x000fda0003f06270 */
[----:B------:R-:W-:-:S04]  /*46f0*/  @!P0 IADD3 R24, PT, PT, R24, 0x1, RZ ;  /* 0x0000000118188810 */ /* 0x000fc80007ffe0ff */
[----:B------:R-:W-:-:S04]  /*4700*/  @!P1 SHF.L.U32 R24, R24, 0x1, RZ ;  /* 0x0000000118189819 */ /* 0x000fc800000006ff */
[----:B------:R-:W-:Y:S01]  /*4710*/  LOP3.LUT R11, R24, 0x80000000, R21, 0xf8, !PT ;  /* 0x80000000180b7812 */ /* 0x000fe200078ef815 */
[----:B------:R-:W-:Y:S06]  /*4720*/  BRA `(.L_x_158) ;  /* 0x0000000000047947 */ /* 0x000fec0003800000 */
.L_x_159:
[----:B------:R0:W1:Y:S02]  /*4730*/  MUFU.RCP R11, R21 ;  /* 0x00000015000b7308 */ /* 0x0000640000001000 */
.L_x_158:
[----:B------:R-:W-:Y:S05]  /*4740*/  BSYNC.RECONVERGENT B0 ;  /* 0x0000000000007941 */ /* 0x000fea0003800200 */
.L_x_156:
[----:B------:R-:W-:-:S04]  /*4750*/  MOV R23, 0x0 ;  /* 0x0000000000177802 */ /* 0x000fc80000000f00 */
[----:B01----:R-:W-:Y:S05]  /*4760*/  RET.REL.NODEC R22 `(compute_forces) ;  /* 0xffffffb816247950 */ /* 0x003fea0003c3ffff */
        .weak           $__internal_1_$__cuda_sm20_sqrt_rn_f32_slowpath
        .type           $__internal_1_$__cuda_sm20_sqrt_rn_f32_slowpath,@function
        .size           $__internal_1_$__cuda_sm20_sqrt_rn_f32_slowpath,($__internal_2_$__cuda_sm3x_div_rn_noftz_f32_slowpath - $__internal_1_$__cuda_sm20_sqrt_rn_f32_slowpath)
$__internal_1_$__cuda_sm20_sqrt_rn_f32_slowpath:
[----:B------:R-:W-:-:S13]  /*4770*/  LOP3.LUT P0, RZ, R9, 0x7fffffff, RZ, 0xc0, !PT ;  /* 0x7fffffff09ff7812 */ /* 0x000fda000780c0ff */
[----:B------:R-:W-:Y:S01]  /*4780*/  @!P0 MOV R24, R9 ;  /* 0x0000000900188202 */ /* 0x000fe20000000f00 */
[----:B------:R-:W-:Y:S06]  /*4790*/  @!P0 BRA `(.L_x_160) ;  /* 0x0000000000408947 */ /* 0x000fec0003800000 */
[----:B------:R-:W-:-:S13]  /*47a0*/  FSETP.GEU.FTZ.AND P0, PT, R9, RZ, PT ;  /* 0x000000ff0900720b */ /* 0x000fda0003f1e000 */
[----:B------:R-:W-:Y:S01]  /*47b0*/  @!P0 MOV R24, 0x7fffffff ;  /* 0x7fffffff00188802 */ /* 0x000fe20000000f00 */
[----:B------:R-:W-:Y:S06]  /*47c0*/  @!P0 BRA `(.L_x_160) ;  /* 0x0000000000348947 */ /* 0x000fec0003800000 */
[----:B------:R-:W-:-:S13]  /*47d0*/  FSETP.GTU.FTZ.AND P0, PT, |R9|, +INF , PT ;  /* 0x7f8000000900780b */ /* 0x000fda0003f1c200 */
[----:B------:R-:W-:Y:S01]  /*47e0*/  @P0 FADD.FTZ R24, R9, 1 ;  /* 0x3f80000009180421 */ /* 0x000fe20000010000 */
[----:B------:R-:W-:Y:S06]  /*47f0*/  @P0 BRA `(.L_x_160) ;  /* 0x0000000000280947 */ /* 0x000fec0003800000 */
[----:B------:R-:W-:-:S13]  /*4800*/  FSETP.NEU.FTZ.AND P0, PT, |R9|, +INF , PT ;  /* 0x7f8000000900780b */ /* 0x000fda0003f1d200 */
[----:B------:R-:W-:-:S04]  /*4810*/  @P0 FFMA R23, R9, 1.84467440737095516160e+19, RZ ;  /* 0x5f80000009170823 */ /* 0x000fc800000000ff */
[----:B------:R-:W0:Y:S02]  /*4820*/  @P0 MUFU.RSQ R24, R23 ;  /* 0x0000001700180308 */ /* 0x000e240000001400 */
[----:B0-----:R-:W-:Y:S01]  /*4830*/  @P0 FMUL.FTZ R22, R23, R24 ;  /* 0x0000001817160220 */ /* 0x001fe20000410000 */
[----:B------:R-:W-:Y:S01]  /*4840*/  @P0 FMUL.FTZ R11, R24, 0.5 ;  /* 0x3f000000180b0820 */ /* 0x000fe20000410000 */
[----:B------:R-:W-:Y:S02]  /*4850*/  @!P0 MOV R24, R9 ;  /* 0x0000000900188202 */ /* 0x000fe40000000f00 */
[----:B------:R-:W-:-:S04]  /*4860*/  @P0 FADD.FTZ R21, -R22, -RZ ;  /* 0x800000ff16150221 */ /* 0x000fc80000010100 */
[----:B------:R-:W-:-:S04]  /*4870*/  @P0 FFMA R21, R22, R21, R23 ;  /* 0x0000001516150223 */ /* 0x000fc80000000017 */
[----:B------:R-:W-:-:S04]  /*4880*/  @P0 FFMA R11, R21, R11, R22 ;  /* 0x0000000b150b0223 */ /* 0x000fc80000000016 */
[----:B------:R-:W-:-:S07]  /*4890*/  @P0 FMUL.FTZ R24, R11, 2.3283064365386962891e-10 ;  /* 0x2f8000000b180820 */ /* 0x000fce0000410000 */
.L_x_160:
[----:B------:R-:W-:-:S04]  /*48a0*/  HFMA2 R9, -RZ, RZ, 0, 0 ;  /* 0x00000000ff097431 */ /* 0x000fc800000001ff */
[----:B------:R-:W-:Y:S05]  /*48b0*/  RET.REL.NODEC R8 `(compute_forces) ;  /* 0xffffffb408d07950 */ /* 0x000fea0003c3ffff */
        .weak           $__internal_2_$__cuda_sm3x_div_rn_noftz_f32_slowpath
        .type           $__internal_2_$__cuda_sm3x_div_rn_noftz_f32_slowpath,@function
        .size           $__internal_2_$__cuda_sm3x_div_rn_noftz_f32_slowpath,(.L_x_175 - $__internal_2_$__cuda_sm3x_div_rn_noftz_f32_slowpath)
$__internal_2_$__cuda_sm3x_div_rn_noftz_f32_slowpath:
[----:B------:R-:W-:Y:S01]  /*48c0*/  SHF.R.U32.HI R11, RZ, 0x17, R8 ;  /* 0x00000017ff0b7819 */ /* 0x000fe20000011608 */
[----:B------:R-:W-:Y:S01]  /*48d0*/  BSSY.RECONVERGENT B0, `(.L_x_161) ;  /* 0x0000063000007945 */ /* 0x000fe20003800200 */
[----:B------:R-:W-:Y:S02]  /*48e0*/  SHF.R.U32.HI R23, RZ, 0x17, R9 ;  /* 0x00000017ff177819 */ /* 0x000fe40000011609 */
[----:B------:R-:W-:Y:S02]  /*48f0*/  LOP3.LUT R11, R11, 0xff, RZ, 0xc0, !PT ;  /* 0x000000ff0b0b7812 */ /* 0x000fe400078ec0ff */
[----:B------:R-:W-:Y:S02]  /*4900*/  LOP3.LUT R23, R23, 0xff, RZ, 0xc0, !PT ;  /* 0x000000ff17177812 */ /* 0x000fe400078ec0ff */
[----:B------:R-:W-:Y:S02]  /*4910*/  IADD3 R21, PT, PT, R11, -0x1, RZ ;  /* 0xffffffff0b157810 */ /* 0x000fe40007ffe0ff */
[----:B------:R-:W-:-:S02]  /*4920*/  IADD3 R24, PT, PT, R23, -0x1, RZ ;  /* 0xffffffff17187810 */ /* 0x000fc40007ffe0ff */
[----:B------:R-:W-:-:S04]  /*4930*/  ISETP.GT.U32.AND P0, PT, R21, 0xfd, PT ;  /* 0x000000fd1500780c */ /* 0x000fc80003f04070 */
[----:B------:R-:W-:-:S13]  /*4940*/  ISETP.GT.U32.OR P0, PT, R24, 0xfd, P0 ;  /* 0x000000fd1800780c */ /* 0x000fda0000704470 */
[----:B------:R-:W-:Y:S01]  /*4950*/  @!P0 MOV R25, RZ ;  /* 0x000000ff00198202 */ /* 0x000fe20000000f00 */
[----:B------:R-:W-:Y:S06]  /*4960*/  @!P0 BRA `(.L_x_162) ;  /* 0x00000000005c8947 */ /* 0x000fec0003800000 */
[----:B------:R-:W-:Y:S02]  /*4970*/  FSETP.GTU.FTZ.AND P0, PT, |R9|, +INF , PT ;  /* 0x7f8000000900780b */ /* 0x000fe40003f1c200 */
[----:B------:R-:W-:-:S04]  /*4980*/  FSETP.GTU.FTZ.AND P1, PT, |R8|, +INF , PT ;  /* 0x7f8000000800780b */ /* 0x000fc80003f3c200 */
[----:B------:R-:W-:-:S13]  /*4990*/  PLOP3.LUT P0, PT, P0, P1, PT, 0xf8, 0x8f ;  /* 0x00000000008f781c */ /* 0x000fda0000703f70 */
[----:B------:R-:W-:Y:S05]  /*49a0*/  @P0 BRA `(.L_x_163) ;  /* 0x0000000400500947 */ /* 0x000fea0003800000 */
[----:B------:R-:W-:-:S13]  /*49b0*/  LOP3.LUT P0, RZ, R8, 0x7fffffff, R9, 0xc8, !PT ;  /* 0x7fffffff08ff7812 */ /* 0x000fda000780c809 */
[----:B------:R-:W-:Y:S05]  /*49c0*/  @!P0 BRA `(.L_x_164) ;  /* 0x0000000400408947 */ /* 0x000fea0003800000 */
[C---:B------:R-:W-:Y:S02]  /*49d0*/  FSETP.NEU.FTZ.AND P2, PT, |R9|.reuse, +INF , PT ;  /* 0x7f8000000900780b */ /* 0x040fe40003f5d200 */
[----:B------:R-:W-:Y:S02]  /*49e0*/  FSETP.NEU.FTZ.AND P1, PT, |R8|, +INF , PT ;  /* 0x7f8000000800780b */ /* 0x000fe40003f3d200 */
[----:B------:R-:W-:-:S11]  /*49f0*/  FSETP.NEU.FTZ.AND P0, PT, |R9|, +INF , PT ;  /* 0x7f8000000900780b */ /* 0x000fd60003f1d200 */
[----:B------:R-:W-:Y:S05]  /*4a00*/  @!P1 BRA !P2, `(.L_x_164) ;  /* 0x0000000400309947 */ /* 0x000fea0005000000 */
[----:B------:R-:W-:-:S04]  /*4a10*/  LOP3.LUT P2, RZ, R9, 0x7fffffff, RZ, 0xc0, !PT ;  /* 0x7fffffff09ff7812 */ /* 0x000fc8000784c0ff */
[----:B------:R-:W-:-:S13]  /*4a20*/  PLOP3.LUT P1, PT, P1, P2, PT, 0x2f, 0xf2 ;  /* 0x0000000000f2781c */ /* 0x000fda0000f24577 */
[----:B------:R-:W-:Y:S05]  /*4a30*/  @P1 BRA `(.L_x_165) ;  /* 0x00000004001c1947 */ /* 0x000fea0003800000 */
[----:B------:R-:W-:-:S04]  /*4a40*/  LOP3.LUT P1, RZ, R8, 0x7fffffff, RZ, 0xc0, !PT ;  /* 0x7fffffff08ff7812 */ /* 0x000fc8000782c0ff */
[----:B------:R-:W-:-:S13]  /*4a50*/  PLOP3.LUT P0, PT, P0, P1, PT, 0x2f, 0xf2 ;  /* 0x0000000000f2781c */ /* 0x000fda0000702577 */
[----:B------:R-:W-:Y:S05]  /*4a60*/  @P0 BRA `(.L_x_166) ;  /* 0x0000000400040947 */ /* 0x000fea0003800000 */
[----:B------:R-:W-:Y:S02]  /*4a70*/  ISETP.GE.AND P0, PT, R24, RZ, PT ;  /* 0x000000ff1800720c */ /* 0x000fe40003f06270 */
[----:B------:R-:W-:-:S11]  /*4a80*/  ISETP.GE.AND P1, PT, R21, RZ, PT ;  /* 0x000000ff1500720c */ /* 0x000fd60003f26270 */
[----:B------:R-:W-:Y:S01]  /*4a90*/  @P0 MOV R25, RZ ;  /* 0x000000ff00190202 */ /* 0x000fe20000000f00 */
[----:B------:R-:W-:Y:S01]  /*4aa0*/  @!P0 FFMA R9, R9, 1.84467440737095516160e+19, RZ ;  /* 0x5f80000009098823 */ /* 0x000fe200000000ff */
[----:B------:R-:W-:Y:S01]  /*4ab0*/  @!P0 MOV R25, 0xffffffc0 ;  /* 0xffffffc000198802 */ /* 0x000fe20000000f00 */
[----:B------:R-:W-:-:S03]  /*4ac0*/  @!P1 FFMA R8, R8, 1.84467440737095516160e+19, RZ ;  /* 0x5f80000008089823 */ /* 0x000fc600000000ff */
[----:B------:R-:W-:-:S07]  /*4ad0*/  @!P1 IADD3 R25, PT, PT, R25, 0x40, RZ ;  /* 0x0000004019199810 */ /* 0x000fce0007ffe0ff */
.L_x_162:
[----:B------:R-:W-:Y:S01]  /*4ae0*/  LEA R29, R11, 0xc0800000, 0x17 ;  /* 0xc08000000b1d7811 */ /* 0x000fe200078eb8ff */
[----:B------:R-:W-:Y:S01]  /*4af0*/  BSSY.RECONVERGENT B1, `(.L_x_167) ;  /* 0x0000036000017945 */ /* 0x000fe20003800200 */
[----:B------:R-:W-:Y:S02]  /*4b00*/  IADD3 R28, PT, PT, R23, -0x7f, RZ ;  /* 0xffffff81171c7810 */ /* 0x000fe40007ffe0ff */
[----:B------:R-:W-:-:S03]  /*4b10*/  IADD3 R29, PT, PT, -R29, R8, RZ ;  /* 0x000000081d1d7210 */ /* 0x000fc60007ffe1ff */
[C---:B------:R-:W-:Y:S01]  /*4b20*/  IMAD R9, R28.reuse, -0x800000, R9 ;  /* 0xff8000001c097824 */ /* 0x040fe200078e0209 */
[----:B------:R-:W0:Y:S01]  /*4b30*/  MUFU.RCP R21, R29 ;  /* 0x0000001d00157308 */ /* 0x000e220000001000 */
[----:B------:R-:W-:Y:S01]  /*4b40*/  FADD.FTZ R24, -R29, -RZ ;  /* 0x800000ff1d187221 */ /* 0x000fe20000010100 */
[----:B------:R-:W-:-:S03]  /*4b50*/  IADD3 R28, PT, PT, R28, 0x7f, -R11 ;  /* 0x0000007f1c1c7810 */ /* 0x000fc60007ffe80b */
[----:B0-----:R-:W-:-:S04]  /*4b60*/  FFMA R8, R21, R24, 1 ;  /* 0x3f80000015087423 */ /* 0x001fc80000000018 */
[----:B------:R-:W-:-:S04]  /*4b70*/  FFMA R8, R21, R8, R21 ;  /* 0x0000000815087223 */ /* 0x000fc80000000015 */
[----:B------:R-:W-:-:S04]  /*4b80*/  FFMA R21, R9, R8, RZ ;  /* 0x0000000809157223 */ /* 0x000fc800000000ff */
[----:B------:R-:W-:-:S04]  /*4b90*/  FFMA R11, R24, R21, R9 ;  /* 0x00000015180b7223 */ /* 0x000fc80000000009 */
[----:B------:R-:W-:-:S04]  /*4ba0*/  FFMA R11, R8, R11, R21 ;  /* 0x0000000b080b7223 */ /* 0x000fc80000000015 */
[----:B------:R-:W-:Y:S01]  /*4bb0*/  FFMA R9, R24, R11, R9 ;  /* 0x0000000b18097223 */ /* 0x000fe20000000009 */
[----:B------:R-:W-:-:S03]  /*4bc0*/  IADD3 R24, PT, PT, R28, R25, RZ ;  /* 0x000000191c187210 */ /* 0x000fc60007ffe0ff */
[----:B------:R-:W-:-:S05]  /*4bd0*/  FFMA R21, R8, R9, R11 ;  /* 0x0000000908157223 */ /* 0x000fca000000000b */
[----:B------:R-:W-:-:S04]  /*4be0*/  SHF.R.U32.HI R23, RZ, 0x17, R21 ;  /* 0x00000017ff177819 */ /* 0x000fc80000011615 */
[----:B------:R-:W-:-:S04]  /*4bf0*/  LOP3.LUT R23, R23, 0xff, RZ, 0xc0, !PT ;  /* 0x000000ff17177812 */ /* 0x000fc800078ec0ff */
[----:B------:R-:W-:-:S04]  /*4c00*/  IADD3 R23, PT, PT, R23, R24, RZ ;  /* 0x0000001817177210 */ /* 0x000fc80007ffe0ff */
[----:B------:R-:W-:-:S04]  /*4c10*/  IADD3 R25, PT, PT, R23, -0x1, RZ ;  /* 0xffffffff17197810 */ /* 0x000fc80007ffe0ff */
[----:B------:R-:W-:-:S13]  /*4c20*/  ISETP.GE.U32.AND P0, PT, R25, 0xfe, PT ;  /* 0x000000fe1900780c */ /* 0x000fda0003f06070 */
[----:B------:R-:W-:Y:S05]  /*4c30*/  @!P0 BRA `(.L_x_168) ;  /* 0x0000000000808947 */ /* 0x000fea0003800000 */
[----:B------:R-:W-:-:S13]  /*4c40*/  ISETP.GT.AND P0, PT, R23, 0xfe, PT ;  /* 0x000000fe1700780c */ /* 0x000fda0003f04270 */
[----:B------:R-:W-:Y:S05]  /*4c50*/  @P0 BRA `(.L_x_169) ;  /* 0x00000000006c0947 */ /* 0x000fea0003800000 */
[----:B------:R-:W-:-:S13]  /*4c60*/  ISETP.GE.AND P0, PT, R23, 0x1, PT ;  /* 0x000000011700780c */ /* 0x000fda0003f06270 */
[----:B------:R-:W-:Y:S05]  /*4c70*/  @P0 BRA `(.L_x_170) ;  /* 0x0000000000740947 */ /* 0x000fea0003800000 */
[----:B------:R-:W-:Y:S02]  /*4c80*/  ISETP.GE.AND P0, PT, R23, -0x18, PT ;  /* 0xffffffe81700780c */ /* 0x000fe40003f06270 */
[----:B------:R-:W-:-:S11]  /*4c90*/  LOP3.LUT R21, R21, 0x80000000, RZ, 0xc0, !PT ;  /* 0x8000000015157812 */ /* 0x000fd600078ec0ff */
[----:B------:R-:W-:Y:S05]  /*4ca0*/  @!P0 BRA `(.L_x_170) ;  /* 0x0000000000688947 */ /* 0x000fea0003800000 */
[CCC-:B------:R-:W-:Y:S01]  /*4cb0*/  FFMA.RZ R24, R8.reuse, R9.reuse, R11.reuse ;  /* 0x0000000908187223 */ /* 0x1c0fe2000000c00b */
[CCC-:B------:R-:W-:Y:S01]  /*4cc0*/  FFMA.RP R25, R8.reuse, R9.reuse, R11.reuse ;  /* 0x0000000908197223 */ /* 0x1c0fe2000000800b */
[----:B------:R-:W-:Y:S01]  /*4cd0*/  FFMA.RM R8, R8, R9, R11 ;  /* 0x0000000908087223 */ /* 0x000fe2000000400b */
[C---:B------:R-:W-:Y:S02]  /*4ce0*/  IADD3 R9, PT, PT, R23.reuse, 0x20, RZ ;  /* 0x0000002017097810 */ /* 0x040fe40007ffe0ff */
[----:B------:R-:W-:Y:S02]  /*4cf0*/  LOP3.LUT R24, R24, 0x7fffff, RZ, 0xc0, !PT ;  /* 0x007fffff18187812 */ /* 0x000fe400078ec0ff */
[C---:B------:R-:W-:Y:S02]  /*4d00*/  ISETP.NE.AND P2, PT, R23.reuse, RZ, PT ;  /* 0x000000ff1700720c */ /* 0x040fe40003f45270 */
[----:B------:R-:W-:Y:S02]  /*4d10*/  LOP3.LUT R24, R24, 0x800000, RZ, 0xfc, !PT ;  /* 0x0080000018187812 */ /* 0x000fe400078efcff */
[----:B------:R-:W-:-:S02]  /*4d20*/  ISETP.NE.AND P1, PT, R23, RZ, PT ;  /* 0x000000ff1700720c */ /* 0x000fc40003f25270 */
[----:B------:R-:W-:Y:S02]  /*4d30*/  IADD3 R23, PT, PT, -R23, RZ, RZ ;  /* 0x000000ff17177210 */ /* 0x000fe40007ffe1ff */
[----:B------:R-:W-:Y:S02]  /*4d40*/  SHF.L.U32 R9, R24, R9, RZ ;  /* 0x0000000918097219 */ /* 0x000fe400000006ff */
[----:B------:R-:W-:Y:S02]  /*4d50*/  FSETP.NEU.FTZ.AND P0, PT, R25, R8, PT ;  /* 0x000000081900720b */ /* 0x000fe40003f1d000 */
[----:B------:R-:W-:Y:S02]  /*4d60*/  SEL R11, R23, RZ, P2 ;  /* 0x000000ff170b7207 */ /* 0x000fe40001000000 */
[----:B------:R-:W-:Y:S02]  /*4d70*/  ISETP.NE.AND P1, PT, R9, RZ, P1 ;  /* 0x000000ff0900720c */ /* 0x000fe40000f25270 */
[----:B------:R-:W-:-:S02]  /*4d80*/  SHF.R.U32.HI R11, RZ, R11, R24 ;  /* 0x0000000bff0b7219 */ /* 0x000fc40000011618 */
[----:B------:R-:W-:Y:S02]  /*4d90*/  PLOP3.LUT P0, PT, P0, P1, PT, 0xf8, 0x8f ;  /* 0x00000000008f781c */ /* 0x000fe40000703f70 */
[----:B------:R-:W-:Y:S02]  /*4da0*/  SHF.R.U32.HI R9, RZ, 0x1, R11 ;  /* 0x00000001ff097819 */ /* 0x000fe4000001160b */
[----:B------:R-:W-:-:S04]  /*4db0*/  SEL R8, RZ, 0x1, !P0 ;  /* 0x00000001ff087807 */ /* 0x000fc80004000000 */
[----:B------:R-:W-:-:S04]  /*4dc0*/  LOP3.LUT R8, R8, 0x1, R9, 0xf8, !PT ;  /* 0x0000000108087812 */ /* 0x000fc800078ef809 */
[----:B------:R-:W-:-:S04]  /*4dd0*/  LOP3.LUT R8, R8, R11, RZ, 0xc0, !PT ;  /* 0x0000000b08087212 */ /* 0x000fc800078ec0ff */
[----:B------:R-:W-:-:S04]  /*4de0*/  IADD3 R8, PT, PT, R9, R8, RZ ;  /* 0x0000000809087210 */ /* 0x000fc80007ffe0ff */
[----:B------:R-:W-:Y:S01]  /*4df0*/  LOP3.LUT R21, R8, R21, RZ, 0xfc, !PT ;  /* 0x0000001508157212 */ /* 0x000fe200078efcff */
[----:B------:R-:W-:Y:S06]  /*4e00*/  BRA `(.L_x_170) ;  /* 0x0000000000107947 */ /* 0x000fec0003800000 */
.L_x_169:
[----:B------:R-:W-:-:S04]  /*4e10*/  LOP3.LUT R21, R21, 0x80000000, RZ, 0xc0, !PT ;  /* 0x8000000015157812 */ /* 0x000fc800078ec0ff */
[----:B------:R-:W-:Y:S01]  /*4e20*/  LOP3.LUT R21, R21, 0x7f800000, RZ, 0xfc, !PT ;  /* 0x7f80000015157812 */ /* 0x000fe200078efcff */
[----:B------:R-:W-:Y:S06]  /*4e30*/  BRA `(.L_x_170) ;  /* 0x0000000000047947 */ /* 0x000fec0003800000 */
.L_x_168:
[----:B------:R-:W-:-:S07]  /*4e40*/  LEA R21, R24, R21, 0x17 ;  /* 0x0000001518157211 */ /* 0x000fce00078eb8ff */
.L_x_170:
[----:B------:R-:W-:Y:S05]  /*4e50*/  BSYNC.RECONVERGENT B1 ;  /* 0x0000000000017941 */ /* 0x000fea0003800200 */
.L_x_167:
[----:B------:R-:W-:Y:S01]  /*4e60*/  MOV R8, R21 ;  /* 0x0000001500087202 */ /* 0x000fe20000000f00 */
[----:B------:R-:W-:Y:S06]  /*4e70*/  BRA `(.L_x_171) ;  /* 0x0000000000207947 */ /* 0x000fec0003800000 */
.L_x_166:
[----:B------:R-:W-:-:S04]  /*4e80*/  LOP3.LUT R8, R8, 0x80000000, R9, 0x48, !PT ;  /* 0x8000000008087812 */ /* 0x000fc800078e4809 */
[----:B------:R-:W-:Y:S01]  /*4e90*/  LOP3.LUT R8, R8, 0x7f800000, RZ, 0xfc, !PT ;  /* 0x7f80000008087812 */ /* 0x000fe200078efcff */
[----:B------:R-:W-:Y:S06]  /*4ea0*/  BRA `(.L_x_171) ;  /* 0x0000000000147947 */ /* 0x000fec0003800000 */
.L_x_165:
[----:B------:R-:W-:Y:S01]  /*4eb0*/  LOP3.LUT R8, R8, 0x80000000, R9, 0x48, !PT ;  /* 0x8000000008087812 */ /* 0x000fe200078e4809 */
[----:B------:R-:W-:Y:S06]  /*4ec0*/  BRA `(.L_x_171) ;  /* 0x00000000000c7947 */ /* 0x000fec0003800000 */
.L_x_164:
[----:B------:R-:W0:Y:S01]  /*4ed0*/  MUFU.RSQ R8, -QNAN ;  /* 0xffc0000000087908 */ /* 0x000e220000001400 */
[----:B------:R-:W-:Y:S05]  /*4ee0*/  BRA `(.L_x_171) ;  /* 0x0000000000047947 */ /* 0x000fea0003800000 */
.L_x_163:
[----:B------:R-:W-:-:S07]  /*4ef0*/  FADD.FTZ R8, R9, R8 ;  /* 0x0000000809087221 */ /* 0x000fce0000010000 */
.L_x_171:
[----:B------:R-:W-:Y:S05]  /*4f00*/  BSYNC.RECONVERGENT B0 ;  /* 0x0000000000007941 */ /* 0x000fea0003800200 */
.L_x_161:
[----:B------:R-:W-:-:S04]  /*4f10*/  HFMA2 R23, -RZ, RZ, 0, 0 ;  /* 0x00000000ff177431 */ /* 0x000fc800000001ff */
[----:B0-----:R-:W-:Y:S05]  /*4f20*/  RET.REL.NODEC R22 `(compute_forces) ;  /* 0xffffffb016347950 */ /* 0x001fea0003c3ffff */
.L_x_172:
[----:B------:R-:W-:-:S00]  /*4f30*/  BRA `(.L_x_172) ;  /* 0xfffffffc00fc7947 */ /* 0x000fc0000383ffff */
[----:B------:R-:W-:-:S00]  /*4f40*/  NOP ;  /* 0x0000000000007918 */ /* 0x000fc00000000000 */
        /* <DEDUP_REMOVED lines=11> */
.L_x_175:


//--------------------- .nv.shared.compute_forces --------------------------
	.section	.nv.shared.compute_forces,"aw",@nobits
	.sectionflags	@""
	.align	4
.nv.shared.compute_forces:
	.zero		5120


//--------------------- .nv.shared.reserved.0     --------------------------
	.section	.nv.shared.reserved.0,"aw",@nobits
	.weak		__nv_reservedSMEM_offset_0_alias
	.size		__nv_reservedSMEM_offset_0_alias, 0, 64
	.other		__nv_reservedSMEM_offset_0_alias,@"STO_CUDA_RESERVED_SHARED STV_DEFAULT"
__nv_reservedSMEM_offset_0_alias:
	.zero		0
	.zero		64


//--------------------- .nv.constant0.compute_forces --------------------------
	.section	.nv.constant0.compute_forces,"a",@progbits
	.sectionflags	@""
	.align	4
.nv.constant0.compute_forces:
	.zero		936


//--------------------- SYMBOLS --------------------------

	.type		.nv.reservedSmem.offset0,@object
	.size		.nv.reservedSmem.offset0,0x4
	.type		.nv.reservedSmem.cap,@object
	.size		.nv.reservedSmem.cap,0x4
